//
// Generated by NVIDIA NVVM Compiler
//
// Compiler Build ID: CL-36424714
// Cuda compilation tools, release 13.0, V13.0.88
// Based on NVVM 20.0.0
//

.version 9.0
.target sm_100
.address_size 64

	// .globl	_Z18init_one_on_devicePfi
.global .align 4 .b8 precalc_xorwow_matrix[102400];
.global .align 4 .b8 precalc_xorwow_offset_matrix[102400];
.global .align 4 .b8 mrg32k3aM1[2304];
.global .align 4 .b8 mrg32k3aM2[2304];
.global .align 4 .b8 mrg32k3aM1SubSeq[2016];
.global .align 4 .b8 mrg32k3aM2SubSeq[2016];
.global .align 4 .b8 mrg32k3aM1Seq[2304];
.global .align 4 .b8 mrg32k3aM2Seq[2304];
.const .align 8 .b8 __cr_lgamma_table[72];
// _ZZ10prefix_sumPKiPiS1_mE5sdata has been demoted
// _ZZ19array_sum_blockwisePfiS_E5cache has been demoted
.global .align 1 .b8 _ZN34_INTERNAL_f9af7796_4_k_cu_f46183d34cuda3std3__45__cpo5beginE[1];
.global .align 1 .b8 _ZN34_INTERNAL_f9af7796_4_k_cu_f46183d34cuda3std3__45__cpo3endE[1];
.global .align 1 .b8 _ZN34_INTERNAL_f9af7796_4_k_cu_f46183d34cuda3std3__45__cpo6cbeginE[1];
.global .align 1 .b8 _ZN34_INTERNAL_f9af7796_4_k_cu_f46183d34cuda3std3__45__cpo4cendE[1];
.global .align 1 .b8 _ZN34_INTERNAL_f9af7796_4_k_cu_f46183d34cuda3std3__45__cpo6rbeginE[1];
.global .align 1 .b8 _ZN34_INTERNAL_f9af7796_4_k_cu_f46183d34cuda3std3__45__cpo4rendE[1];
.global .align 1 .b8 _ZN34_INTERNAL_f9af7796_4_k_cu_f46183d34cuda3std3__45__cpo7crbeginE[1];
.global .align 1 .b8 _ZN34_INTERNAL_f9af7796_4_k_cu_f46183d34cuda3std3__45__cpo5crendE[1];
.global .align 1 .b8 _ZN34_INTERNAL_f9af7796_4_k_cu_f46183d34cuda3std3__436_GLOBAL__N__f9af7796_4_k_cu_f46183d36ignoreE[1];
.global .align 1 .b8 _ZN34_INTERNAL_f9af7796_4_k_cu_f46183d34cuda3std3__419piecewise_constructE[1];
.global .align 1 .b8 _ZN34_INTERNAL_f9af7796_4_k_cu_f46183d34cuda3std3__48in_placeE[1];
.global .align 1 .b8 _ZN34_INTERNAL_f9af7796_4_k_cu_f46183d34cuda3std3__420unreachable_sentinelE[1];
.global .align 1 .b8 _ZN34_INTERNAL_f9af7796_4_k_cu_f46183d34cuda3std3__47nulloptE[1];
.global .align 1 .b8 _ZN34_INTERNAL_f9af7796_4_k_cu_f46183d34cuda3std3__48unexpectE[1];
.global .align 1 .b8 _ZN34_INTERNAL_f9af7796_4_k_cu_f46183d34cuda3std6ranges3__45__cpo4swapE[1];
.global .align 1 .b8 _ZN34_INTERNAL_f9af7796_4_k_cu_f46183d34cuda3std6ranges3__45__cpo9iter_moveE[1];
.global .align 1 .b8 _ZN34_INTERNAL_f9af7796_4_k_cu_f46183d34cuda3std6ranges3__45__cpo5beginE[1];
.global .align 1 .b8 _ZN34_INTERNAL_f9af7796_4_k_cu_f46183d34cuda3std6ranges3__45__cpo3endE[1];
.global .align 1 .b8 _ZN34_INTERNAL_f9af7796_4_k_cu_f46183d34cuda3std6ranges3__45__cpo6cbeginE[1];
.global .align 1 .b8 _ZN34_INTERNAL_f9af7796_4_k_cu_f46183d34cuda3std6ranges3__45__cpo4cendE[1];
.global .align 1 .b8 _ZN34_INTERNAL_f9af7796_4_k_cu_f46183d34cuda3std6ranges3__45__cpo7advanceE[1];
.global .align 1 .b8 _ZN34_INTERNAL_f9af7796_4_k_cu_f46183d34cuda3std6ranges3__45__cpo9iter_swapE[1];
.global .align 1 .b8 _ZN34_INTERNAL_f9af7796_4_k_cu_f46183d34cuda3std6ranges3__45__cpo4nextE[1];
.global .align 1 .b8 _ZN34_INTERNAL_f9af7796_4_k_cu_f46183d34cuda3std6ranges3__45__cpo4prevE[1];
.global .align 1 .b8 _ZN34_INTERNAL_f9af7796_4_k_cu_f46183d34cuda3std6ranges3__45__cpo4dataE[1];
.global .align 1 .b8 _ZN34_INTERNAL_f9af7796_4_k_cu_f46183d34cuda3std6ranges3__45__cpo5cdataE[1];
.global .align 1 .b8 _ZN34_INTERNAL_f9af7796_4_k_cu_f46183d34cuda3std6ranges3__45__cpo4sizeE[1];
.global .align 1 .b8 _ZN34_INTERNAL_f9af7796_4_k_cu_f46183d34cuda3std6ranges3__45__cpo5ssizeE[1];
.global .align 1 .b8 _ZN34_INTERNAL_f9af7796_4_k_cu_f46183d34cuda3std6ranges3__45__cpo8distanceE[1];
.global .align 1 .b8 _ZN34_INTERNAL_f9af7796_4_k_cu_f46183d36thrust24THRUST_300001_SM_1000_NS8cuda_cub3parE[1];
.global .align 1 .b8 _ZN34_INTERNAL_f9af7796_4_k_cu_f46183d36thrust24THRUST_300001_SM_1000_NS8cuda_cub10par_nosyncE[1];
.global .align 1 .b8 _ZN34_INTERNAL_f9af7796_4_k_cu_f46183d36thrust24THRUST_300001_SM_1000_NS6system6detail10sequential3seqE[1];
.global .align 1 .b8 _ZN34_INTERNAL_f9af7796_4_k_cu_f46183d36thrust24THRUST_300001_SM_1000_NS6system3cpp3parE[1];
.global .align 1 .b8 _ZN34_INTERNAL_f9af7796_4_k_cu_f46183d36thrust24THRUST_300001_SM_1000_NS12placeholders2_1E[1];
.global .align 1 .b8 _ZN34_INTERNAL_f9af7796_4_k_cu_f46183d36thrust24THRUST_300001_SM_1000_NS12placeholders2_2E[1];
.global .align 1 .b8 _ZN34_INTERNAL_f9af7796_4_k_cu_f46183d36thrust24THRUST_300001_SM_1000_NS12placeholders2_3E[1];
.global .align 1 .b8 _ZN34_INTERNAL_f9af7796_4_k_cu_f46183d36thrust24THRUST_300001_SM_1000_NS12placeholders2_4E[1];
.global .align 1 .b8 _ZN34_INTERNAL_f9af7796_4_k_cu_f46183d36thrust24THRUST_300001_SM_1000_NS12placeholders2_5E[1];
.global .align 1 .b8 _ZN34_INTERNAL_f9af7796_4_k_cu_f46183d36thrust24THRUST_300001_SM_1000_NS12placeholders2_6E[1];
.global .align 1 .b8 _ZN34_INTERNAL_f9af7796_4_k_cu_f46183d36thrust24THRUST_300001_SM_1000_NS12placeholders2_7E[1];
.global .align 1 .b8 _ZN34_INTERNAL_f9af7796_4_k_cu_f46183d36thrust24THRUST_300001_SM_1000_NS12placeholders2_8E[1];
.global .align 1 .b8 _ZN34_INTERNAL_f9af7796_4_k_cu_f46183d36thrust24THRUST_300001_SM_1000_NS12placeholders2_9E[1];
.global .align 1 .b8 _ZN34_INTERNAL_f9af7796_4_k_cu_f46183d36thrust24THRUST_300001_SM_1000_NS12placeholders3_10E[1];
.global .align 1 .b8 _ZN34_INTERNAL_f9af7796_4_k_cu_f46183d36thrust24THRUST_300001_SM_1000_NS3seqE[1];
.global .align 1 .b8 _ZN34_INTERNAL_f9af7796_4_k_cu_f46183d36thrust24THRUST_300001_SM_1000_NS6deviceE[1];

.visible .entry _Z18init_one_on_devicePfi(
	.param .u64 .ptr .align 1 _Z18init_one_on_devicePfi_param_0,
	.param .u32 _Z18init_one_on_devicePfi_param_1
)
{
	.reg .pred 	%p<3>;
	.reg .b32 	%r<12>;
	.reg .b64 	%rd<5>;

	ld.param.u64 	%rd2, [_Z18init_one_on_devicePfi_param_0];
	ld.param.u32 	%r6, [_Z18init_one_on_devicePfi_param_1];
	mov.u32 	%r7, %ctaid.x;
	mov.u32 	%r1, %ntid.x;
	mov.u32 	%r8, %tid.x;
	mad.lo.s32 	%r11, %r7, %r1, %r8;
	setp.ge.s32 	%p1, %r11, %r6;
	@%p1 bra 	$L__BB0_3;
	mov.u32 	%r9, %nctaid.x;
	mul.lo.s32 	%r3, %r1, %r9;
	cvta.to.global.u64 	%rd1, %rd2;
$L__BB0_2:
	mul.wide.s32 	%rd3, %r11, 4;
	add.s64 	%rd4, %rd1, %rd3;
	mov.b32 	%r10, 1065353216;
	st.global.u32 	[%rd4], %r10;
	add.s32 	%r11, %r11, %r3;
	setp.lt.s32 	%p2, %r11, %r6;
	@%p2 bra 	$L__BB0_2;
$L__BB0_3:
	ret;

}
	// .globl	_Z14bitonicSortGPUPfii
.visible .entry _Z14bitonicSortGPUPfii(
	.param .u64 .ptr .align 1 _Z14bitonicSortGPUPfii_param_0,
	.param .u32 _Z14bitonicSortGPUPfii_param_1,
	.param .u32 _Z14bitonicSortGPUPfii_param_2
)
{
	.reg .pred 	%p<5>;
	.reg .b32 	%r<9>;
	.reg .b32 	%f<5>;
	.reg .b64 	%rd<11>;

	ld.param.u64 	%rd6, [_Z14bitonicSortGPUPfii_param_0];
	ld.param.u32 	%r4, [_Z14bitonicSortGPUPfii_param_1];
	ld.param.u32 	%r3, [_Z14bitonicSortGPUPfii_param_2];
	cvta.to.global.u64 	%rd1, %rd6;
	mov.u32 	%r5, %tid.x;
	mov.u32 	%r6, %ntid.x;
	mov.u32 	%r7, %ctaid.x;
	mad.lo.s32 	%r1, %r6, %r7, %r5;
	xor.b32  	%r2, %r4, %r1;
	setp.le.u32 	%p1, %r2, %r1;
	@%p1 bra 	$L__BB1_6;
	and.b32  	%r8, %r3, %r1;
	setp.ne.s32 	%p2, %r8, 0;
	@%p2 bra 	$L__BB1_4;
	mul.wide.u32 	%rd9, %r1, 4;
	add.s64 	%rd2, %rd1, %rd9;
	ld.global.f32 	%f1, [%rd2];
	mul.wide.u32 	%rd10, %r2, 4;
	add.s64 	%rd3, %rd1, %rd10;
	ld.global.f32 	%f2, [%rd3];
	setp.leu.f32 	%p4, %f1, %f2;
	@%p4 bra 	$L__BB1_6;
	st.global.f32 	[%rd2], %f2;
	st.global.f32 	[%rd3], %f1;
	bra.uni 	$L__BB1_6;
$L__BB1_4:
	mul.wide.u32 	%rd7, %r1, 4;
	add.s64 	%rd4, %rd1, %rd7;
	ld.global.f32 	%f3, [%rd4];
	mul.wide.u32 	%rd8, %r2, 4;
	add.s64 	%rd5, %rd1, %rd8;
	ld.global.f32 	%f4, [%rd5];
	setp.geu.f32 	%p3, %f3, %f4;
	@%p3 bra 	$L__BB1_6;
	st.global.f32 	[%rd4], %f4;
	st.global.f32 	[%rd5], %f3;
$L__BB1_6:
	ret;

}
	// .globl	_Z13copy_with_padPfS_jj
.visible .entry _Z13copy_with_padPfS_jj(
	.param .u64 .ptr .align 1 _Z13copy_with_padPfS_jj_param_0,
	.param .u64 .ptr .align 1 _Z13copy_with_padPfS_jj_param_1,
	.param .u32 _Z13copy_with_padPfS_jj_param_2,
	.param .u32 _Z13copy_with_padPfS_jj_param_3
)
{
	.reg .pred 	%p<13>;
	.reg .b32 	%r<12>;
	.reg .b32 	%f<21>;
	.reg .b64 	%rd<58>;

	ld.param.u64 	%rd32, [_Z13copy_with_padPfS_jj_param_0];
	ld.param.u64 	%rd33, [_Z13copy_with_padPfS_jj_param_1];
	ld.param.u32 	%r3, [_Z13copy_with_padPfS_jj_param_2];
	ld.param.u32 	%r4, [_Z13copy_with_padPfS_jj_param_3];
	cvta.to.global.u64 	%rd1, %rd32;
	cvta.to.global.u64 	%rd2, %rd33;
	mov.u32 	%r5, %ctaid.x;
	mov.u32 	%r1, %ntid.x;
	mov.u32 	%r6, %tid.x;
	mad.lo.s32 	%r2, %r5, %r1, %r6;
	cvt.u64.u32 	%rd3, %r4;
	setp.ge.u32 	%p1, %r2, %r4;
	@%p1 bra 	$L__BB2_20;
	cvt.u64.u32 	%rd56, %r2;
	cvt.u64.u32 	%rd5, %r3;
	mov.u32 	%r7, %nctaid.x;
	mul.lo.s32 	%r8, %r1, %r7;
	cvt.u64.u32 	%rd6, %r8;
	add.s64 	%rd34, %rd6, %rd56;
	max.u64 	%rd35, %rd34, %rd3;
	setp.lt.u64 	%p2, %rd34, %rd3;
	selp.u64 	%rd7, 1, 0, %p2;
	add.s64 	%rd36, %rd34, %rd7;
	sub.s64 	%rd8, %rd35, %rd36;
	and.b64  	%rd37, %rd8, -4294967296;
	setp.ne.s64 	%p3, %rd37, 0;
	@%p3 bra 	$L__BB2_3;
	cvt.u32.u64 	%r9, %rd6;
	cvt.u32.u64 	%r10, %rd8;
	div.u32 	%r11, %r10, %r9;
	cvt.u64.u32 	%rd52, %r11;
	bra.uni 	$L__BB2_4;
$L__BB2_3:
	div.u64 	%rd52, %rd8, %rd6;
$L__BB2_4:
	add.s64 	%rd12, %rd52, %rd7;
	and.b64  	%rd38, %rd12, 3;
	setp.eq.s64 	%p4, %rd38, 3;
	@%p4 bra 	$L__BB2_9;
	shl.b64 	%rd54, %rd56, 2;
	shl.b64 	%rd14, %rd6, 2;
	add.s64 	%rd39, %rd12, 1;
	and.b64  	%rd53, %rd39, 3;
$L__BB2_6:
	.pragma "nounroll";
	setp.ge.u64 	%p5, %rd56, %rd5;
	mov.f32 	%f16, 0f47C34F80;
	@%p5 bra 	$L__BB2_8;
	add.s64 	%rd40, %rd1, %rd54;
	ld.global.f32 	%f16, [%rd40];
$L__BB2_8:
	add.s64 	%rd41, %rd2, %rd54;
	st.global.f32 	[%rd41], %f16;
	add.s64 	%rd56, %rd56, %rd6;
	add.s64 	%rd54, %rd54, %rd14;
	add.s64 	%rd53, %rd53, -1;
	setp.ne.s64 	%p6, %rd53, 0;
	@%p6 bra 	$L__BB2_6;
$L__BB2_9:
	setp.lt.u64 	%p7, %rd12, 3;
	@%p7 bra 	$L__BB2_20;
	shl.b64 	%rd26, %rd6, 2;
$L__BB2_11:
	setp.ge.u64 	%p8, %rd56, %rd5;
	mov.f32 	%f17, 0f47C34F80;
	@%p8 bra 	$L__BB2_13;
	shl.b64 	%rd42, %rd56, 2;
	add.s64 	%rd43, %rd1, %rd42;
	ld.global.f32 	%f17, [%rd43];
$L__BB2_13:
	shl.b64 	%rd44, %rd56, 2;
	add.s64 	%rd24, %rd2, %rd44;
	st.global.f32 	[%rd24], %f17;
	add.s64 	%rd25, %rd56, %rd6;
	setp.ge.u64 	%p9, %rd25, %rd5;
	mov.f32 	%f18, 0f47C34F80;
	@%p9 bra 	$L__BB2_15;
	shl.b64 	%rd45, %rd25, 2;
	add.s64 	%rd46, %rd1, %rd45;
	ld.global.f32 	%f18, [%rd46];
$L__BB2_15:
	add.s64 	%rd27, %rd24, %rd26;
	st.global.f32 	[%rd27], %f18;
	add.s64 	%rd28, %rd25, %rd6;
	setp.ge.u64 	%p10, %rd28, %rd5;
	mov.f32 	%f19, 0f47C34F80;
	@%p10 bra 	$L__BB2_17;
	shl.b64 	%rd47, %rd28, 2;
	add.s64 	%rd48, %rd1, %rd47;
	ld.global.f32 	%f19, [%rd48];
$L__BB2_17:
	add.s64 	%rd29, %rd27, %rd26;
	st.global.f32 	[%rd29], %f19;
	add.s64 	%rd30, %rd28, %rd6;
	setp.ge.u64 	%p11, %rd30, %rd5;
	mov.f32 	%f20, 0f47C34F80;
	@%p11 bra 	$L__BB2_19;
	shl.b64 	%rd49, %rd30, 2;
	add.s64 	%rd50, %rd1, %rd49;
	ld.global.f32 	%f20, [%rd50];
$L__BB2_19:
	add.s64 	%rd51, %rd29, %rd26;
	st.global.f32 	[%rd51], %f20;
	add.s64 	%rd56, %rd30, %rd6;
	setp.lt.u64 	%p12, %rd56, %rd3;
	@%p12 bra 	$L__BB2_11;
$L__BB2_20:
	ret;

}
	// .globl	_Z27copy_back_from_padded_arrayPfS_j
.visible .entry _Z27copy_back_from_padded_arrayPfS_j(
	.param .u64 .ptr .align 1 _Z27copy_back_from_padded_arrayPfS_j_param_0,
	.param .u64 .ptr .align 1 _Z27copy_back_from_padded_arrayPfS_j_param_1,
	.param .u32 _Z27copy_back_from_padded_arrayPfS_j_param_2
)
{
	.reg .pred 	%p<8>;
	.reg .b32 	%r<11>;
	.reg .b32 	%f<6>;
	.reg .b64 	%rd<50>;

	ld.param.u64 	%rd24, [_Z27copy_back_from_padded_arrayPfS_j_param_0];
	ld.param.u64 	%rd25, [_Z27copy_back_from_padded_arrayPfS_j_param_1];
	ld.param.u32 	%r3, [_Z27copy_back_from_padded_arrayPfS_j_param_2];
	cvta.to.global.u64 	%rd1, %rd25;
	cvta.to.global.u64 	%rd2, %rd24;
	mov.u32 	%r4, %ctaid.x;
	mov.u32 	%r1, %ntid.x;
	mov.u32 	%r5, %tid.x;
	mad.lo.s32 	%r2, %r4, %r1, %r5;
	cvt.u64.u32 	%rd3, %r3;
	setp.ge.u32 	%p1, %r2, %r3;
	@%p1 bra 	$L__BB3_10;
	cvt.u64.u32 	%rd48, %r2;
	mov.u32 	%r6, %nctaid.x;
	mul.lo.s32 	%r7, %r1, %r6;
	cvt.u64.u32 	%rd5, %r7;
	add.s64 	%rd26, %rd5, %rd48;
	max.u64 	%rd27, %rd26, %rd3;
	setp.lt.u64 	%p2, %rd26, %rd3;
	selp.u64 	%rd6, 1, 0, %p2;
	add.s64 	%rd28, %rd26, %rd6;
	sub.s64 	%rd7, %rd27, %rd28;
	and.b64  	%rd29, %rd7, -4294967296;
	setp.ne.s64 	%p3, %rd29, 0;
	@%p3 bra 	$L__BB3_3;
	cvt.u32.u64 	%r8, %rd5;
	cvt.u32.u64 	%r9, %rd7;
	div.u32 	%r10, %r9, %r8;
	cvt.u64.u32 	%rd44, %r10;
	bra.uni 	$L__BB3_4;
$L__BB3_3:
	div.u64 	%rd44, %rd7, %rd5;
$L__BB3_4:
	add.s64 	%rd11, %rd44, %rd6;
	and.b64  	%rd30, %rd11, 3;
	setp.eq.s64 	%p4, %rd30, 3;
	@%p4 bra 	$L__BB3_7;
	shl.b64 	%rd46, %rd48, 2;
	shl.b64 	%rd13, %rd5, 2;
	add.s64 	%rd31, %rd11, 1;
	and.b64  	%rd45, %rd31, 3;
$L__BB3_6:
	.pragma "nounroll";
	add.s64 	%rd32, %rd2, %rd46;
	ld.global.f32 	%f1, [%rd32];
	add.s64 	%rd33, %rd1, %rd46;
	st.global.f32 	[%rd33], %f1;
	add.s64 	%rd48, %rd48, %rd5;
	add.s64 	%rd46, %rd46, %rd13;
	add.s64 	%rd45, %rd45, -1;
	setp.ne.s64 	%p5, %rd45, 0;
	@%p5 bra 	$L__BB3_6;
$L__BB3_7:
	setp.lt.u64 	%p6, %rd11, 3;
	@%p6 bra 	$L__BB3_10;
	shl.b64 	%rd37, %rd5, 2;
$L__BB3_9:
	shl.b64 	%rd34, %rd48, 2;
	add.s64 	%rd35, %rd2, %rd34;
	ld.global.f32 	%f2, [%rd35];
	add.s64 	%rd36, %rd1, %rd34;
	st.global.f32 	[%rd36], %f2;
	add.s64 	%rd38, %rd35, %rd37;
	ld.global.f32 	%f3, [%rd38];
	add.s64 	%rd39, %rd36, %rd37;
	st.global.f32 	[%rd39], %f3;
	add.s64 	%rd40, %rd38, %rd37;
	ld.global.f32 	%f4, [%rd40];
	add.s64 	%rd41, %rd39, %rd37;
	st.global.f32 	[%rd41], %f4;
	add.s64 	%rd42, %rd40, %rd37;
	ld.global.f32 	%f5, [%rd42];
	add.s64 	%rd43, %rd41, %rd37;
	st.global.f32 	[%rd43], %f5;
	add.s64 	%rd48, %rd37, %rd48;
	setp.lt.u64 	%p7, %rd48, %rd3;
	@%p7 bra 	$L__BB3_9;
$L__BB3_10:
	ret;

}
	// .globl	_Z10prefix_sumPKiPiS1_m
.visible .entry _Z10prefix_sumPKiPiS1_m(
	.param .u64 .ptr .align 1 _Z10prefix_sumPKiPiS1_m_param_0,
	.param .u64 .ptr .align 1 _Z10prefix_sumPKiPiS1_m_param_1,
	.param .u64 .ptr .align 1 _Z10prefix_sumPKiPiS1_m_param_2,
	.param .u64 _Z10prefix_sumPKiPiS1_m_param_3
)
{
	.reg .pred 	%p<28>;
	.reg .b32 	%r<55>;
	.reg .b64 	%rd<13>;
	// demoted variable
	.shared .align 4 .b8 _ZZ10prefix_sumPKiPiS1_mE5sdata[128];
	ld.param.u64 	%rd3, [_Z10prefix_sumPKiPiS1_m_param_0];
	ld.param.u64 	%rd1, [_Z10prefix_sumPKiPiS1_m_param_1];
	ld.param.u64 	%rd2, [_Z10prefix_sumPKiPiS1_m_param_2];
	cvta.to.global.u64 	%rd4, %rd3;
	mov.u32 	%r1, %tid.x;
	mov.u32 	%r2, %ntid.x;
	mov.u32 	%r3, %ctaid.x;
	mad.lo.s32 	%r4, %r2, %r3, %r1;
	and.b32  	%r5, %r1, 31;
	shr.u32 	%r6, %r1, 5;
	mul.wide.u32 	%rd5, %r4, 4;
	add.s64 	%rd6, %rd4, %rd5;
	ld.global.u32 	%r14, [%rd6];
	shfl.sync.up.b32	%r15|%p1, %r14, 1, 0, -1;
	setp.eq.s32 	%p2, %r5, 0;
	selp.b32 	%r16, 0, %r15, %p2;
	add.s32 	%r17, %r16, %r14;
	shfl.sync.up.b32	%r18|%p3, %r17, 2, 0, -1;
	setp.lt.u32 	%p4, %r5, 2;
	selp.b32 	%r19, 0, %r18, %p4;
	add.s32 	%r20, %r19, %r17;
	shfl.sync.up.b32	%r21|%p5, %r20, 4, 0, -1;
	setp.lt.u32 	%p6, %r5, 4;
	selp.b32 	%r22, 0, %r21, %p6;
	add.s32 	%r23, %r22, %r20;
	shfl.sync.up.b32	%r24|%p7, %r23, 8, 0, -1;
	setp.lt.u32 	%p8, %r5, 8;
	selp.b32 	%r25, 0, %r24, %p8;
	add.s32 	%r26, %r25, %r23;
	shfl.sync.up.b32	%r27|%p9, %r26, 16, 0, -1;
	setp.lt.u32 	%p10, %r5, 16;
	selp.b32 	%r28, 0, %r27, %p10;
	add.s32 	%r54, %r28, %r26;
	setp.ne.s32 	%p11, %r5, 31;
	shl.b32 	%r29, %r6, 2;
	mov.u32 	%r30, _ZZ10prefix_sumPKiPiS1_mE5sdata;
	add.s32 	%r8, %r30, %r29;
	@%p11 bra 	$L__BB4_2;
	st.shared.u32 	[%r8], %r54;
$L__BB4_2:
	bar.sync 	0;
	setp.gt.u32 	%p12, %r1, 31;
	@%p12 bra 	$L__BB4_6;
	shr.u32 	%r32, %r2, 5;
	setp.ge.u32 	%p13, %r1, %r32;
	shl.b32 	%r33, %r5, 2;
	add.s32 	%r9, %r30, %r33;
	mov.b32 	%r53, 0;
	@%p13 bra 	$L__BB4_5;
	ld.shared.u32 	%r53, [%r9];
$L__BB4_5:
	setp.lt.u32 	%p14, %r5, 16;
	setp.lt.u32 	%p15, %r5, 8;
	setp.lt.u32 	%p16, %r5, 4;
	setp.lt.u32 	%p17, %r5, 2;
	setp.eq.s32 	%p18, %r5, 0;
	shfl.sync.up.b32	%r35|%p19, %r53, 1, 0, -1;
	selp.b32 	%r36, 0, %r35, %p18;
	add.s32 	%r37, %r36, %r53;
	shfl.sync.up.b32	%r38|%p20, %r37, 2, 0, -1;
	selp.b32 	%r39, 0, %r38, %p17;
	add.s32 	%r40, %r39, %r37;
	shfl.sync.up.b32	%r41|%p21, %r40, 4, 0, -1;
	selp.b32 	%r42, 0, %r41, %p16;
	add.s32 	%r43, %r42, %r40;
	shfl.sync.up.b32	%r44|%p22, %r43, 8, 0, -1;
	selp.b32 	%r45, 0, %r44, %p15;
	add.s32 	%r46, %r45, %r43;
	shfl.sync.up.b32	%r47|%p23, %r46, 16, 0, -1;
	selp.b32 	%r48, 0, %r47, %p14;
	add.s32 	%r49, %r48, %r46;
	st.shared.u32 	[%r9], %r49;
$L__BB4_6:
	setp.lt.u32 	%p24, %r1, 32;
	bar.sync 	0;
	@%p24 bra 	$L__BB4_8;
	ld.shared.u32 	%r50, [%r8+-4];
	add.s32 	%r54, %r50, %r54;
$L__BB4_8:
	setp.ne.s32 	%p25, %r5, 31;
	shr.u32 	%r51, %r2, 5;
	add.s32 	%r52, %r51, -1;
	setp.ne.s32 	%p26, %r6, %r52;
	or.pred  	%p27, %p25, %p26;
	@%p27 bra 	$L__BB4_10;
	cvta.to.global.u64 	%rd7, %rd2;
	mul.wide.u32 	%rd8, %r3, 4;
	add.s64 	%rd9, %rd7, %rd8;
	st.global.u32 	[%rd9], %r54;
$L__BB4_10:
	cvta.to.global.u64 	%rd10, %rd1;
	add.s64 	%rd12, %rd10, %rd5;
	st.global.u32 	[%rd12], %r54;
	ret;

}
	// .globl	_Z16prefix_sum_finalPKiPiS1_m
.visible .entry _Z16prefix_sum_finalPKiPiS1_m(
	.param .u64 .ptr .align 1 _Z16prefix_sum_finalPKiPiS1_m_param_0,
	.param .u64 .ptr .align 1 _Z16prefix_sum_finalPKiPiS1_m_param_1,
	.param .u64 .ptr .align 1 _Z16prefix_sum_finalPKiPiS1_m_param_2,
	.param .u64 _Z16prefix_sum_finalPKiPiS1_m_param_3
)
{
	.reg .pred 	%p<2>;
	.reg .b32 	%r<9>;
	.reg .b64 	%rd<9>;

	ld.param.u64 	%rd1, [_Z16prefix_sum_finalPKiPiS1_m_param_1];
	ld.param.u64 	%rd2, [_Z16prefix_sum_finalPKiPiS1_m_param_2];
	mov.u32 	%r1, %ctaid.x;
	setp.eq.s32 	%p1, %r1, 0;
	@%p1 bra 	$L__BB5_2;
	cvta.to.global.u64 	%rd3, %rd2;
	cvta.to.global.u64 	%rd4, %rd1;
	mov.u32 	%r2, %ntid.x;
	mov.u32 	%r3, %tid.x;
	mad.lo.s32 	%r4, %r2, %r1, %r3;
	add.s32 	%r5, %r1, -1;
	mul.wide.u32 	%rd5, %r5, 4;
	add.s64 	%rd6, %rd3, %rd5;
	ld.global.u32 	%r6, [%rd6];
	mul.wide.u32 	%rd7, %r4, 4;
	add.s64 	%rd8, %rd4, %rd7;
	ld.global.u32 	%r7, [%rd8];
	add.s32 	%r8, %r7, %r6;
	st.global.u32 	[%rd8], %r8;
$L__BB5_2:
	ret;

}
	// .globl	_Z16shift_prefix_sumPii
.visible .entry _Z16shift_prefix_sumPii(
	.param .u64 .ptr .align 1 _Z16shift_prefix_sumPii_param_0,
	.param .u32 _Z16shift_prefix_sumPii_param_1
)
{
	.reg .pred 	%p<3>;
	.reg .b32 	%r<11>;
	.reg .b64 	%rd<5>;

	ld.param.u64 	%rd2, [_Z16shift_prefix_sumPii_param_0];
	ld.param.u32 	%r3, [_Z16shift_prefix_sumPii_param_1];
	cvta.to.global.u64 	%rd1, %rd2;
	mov.u32 	%r4, %tid.x;
	mov.u32 	%r5, %ntid.x;
	mov.u32 	%r6, %ctaid.x;
	mad.lo.s32 	%r1, %r5, %r6, %r4;
	add.s32 	%r2, %r3, -1;
	setp.ge.s32 	%p1, %r1, %r2;
	@%p1 bra 	$L__BB6_2;
	sub.s32 	%r8, %r3, %r1;
	add.s32 	%r9, %r8, -2;
	mul.wide.s32 	%rd3, %r9, 4;
	add.s64 	%rd4, %rd1, %rd3;
	ld.global.u32 	%r10, [%rd4];
	st.global.u32 	[%rd4+4], %r10;
	bra.uni 	$L__BB6_4;
$L__BB6_2:
	setp.ne.s32 	%p2, %r1, %r2;
	@%p2 bra 	$L__BB6_4;
	mov.b32 	%r7, 0;
	st.global.u32 	[%rd1], %r7;
$L__BB6_4:
	ret;

}
	// .globl	_Z10safe_shiftPiS_i
.visible .entry _Z10safe_shiftPiS_i(
	.param .u64 .ptr .align 1 _Z10safe_shiftPiS_i_param_0,
	.param .u64 .ptr .align 1 _Z10safe_shiftPiS_i_param_1,
	.param .u32 _Z10safe_shiftPiS_i_param_2
)
{
	.reg .pred 	%p<3>;
	.reg .b32 	%r<8>;
	.reg .b64 	%rd<8>;

	ld.param.u64 	%rd2, [_Z10safe_shiftPiS_i_param_0];
	ld.param.u64 	%rd3, [_Z10safe_shiftPiS_i_param_1];
	ld.param.u32 	%r2, [_Z10safe_shiftPiS_i_param_2];
	cvta.to.global.u64 	%rd1, %rd3;
	mov.u32 	%r3, %tid.x;
	mov.u32 	%r4, %ntid.x;
	mov.u32 	%r5, %ctaid.x;
	mad.lo.s32 	%r1, %r4, %r5, %r3;
	setp.ne.s32 	%p1, %r1, 0;
	@%p1 bra 	$L__BB7_2;
	mov.b32 	%r7, 0;
	st.global.u32 	[%rd1], %r7;
	bra.uni 	$L__BB7_4;
$L__BB7_2:
	setp.ge.s32 	%p2, %r1, %r2;
	@%p2 bra 	$L__BB7_4;
	cvta.to.global.u64 	%rd4, %rd2;
	mul.wide.s32 	%rd5, %r1, 4;
	add.s64 	%rd6, %rd4, %rd5;
	ld.global.u32 	%r6, [%rd6+-4];
	add.s64 	%rd7, %rd1, %rd5;
	st.global.u32 	[%rd7], %r6;
$L__BB7_4:
	ret;

}
	// .globl	_Z9copy_backPiS_i
.visible .entry _Z9copy_backPiS_i(
	.param .u64 .ptr .align 1 _Z9copy_backPiS_i_param_0,
	.param .u64 .ptr .align 1 _Z9copy_backPiS_i_param_1,
	.param .u32 _Z9copy_backPiS_i_param_2
)
{
	.reg .pred 	%p<2>;
	.reg .b32 	%r<7>;
	.reg .b64 	%rd<8>;

	ld.param.u64 	%rd1, [_Z9copy_backPiS_i_param_0];
	ld.param.u64 	%rd2, [_Z9copy_backPiS_i_param_1];
	ld.param.u32 	%r2, [_Z9copy_backPiS_i_param_2];
	mov.u32 	%r3, %tid.x;
	mov.u32 	%r4, %ntid.x;
	mov.u32 	%r5, %ctaid.x;
	mad.lo.s32 	%r1, %r4, %r5, %r3;
	setp.ge.s32 	%p1, %r1, %r2;
	@%p1 bra 	$L__BB8_2;
	cvta.to.global.u64 	%rd3, %rd1;
	cvta.to.global.u64 	%rd4, %rd2;
	mul.wide.s32 	%rd5, %r1, 4;
	add.s64 	%rd6, %rd3, %rd5;
	ld.global.u32 	%r6, [%rd6];
	add.s64 	%rd7, %rd4, %rd5;
	st.global.u32 	[%rd7], %r6;
$L__BB8_2:
	ret;

}
	// .globl	_Z27calc_forman_ricci_curvaturePiS_S_S_S_PfS0_i
.visible .entry _Z27calc_forman_ricci_curvaturePiS_S_S_S_PfS0_i(
	.param .u64 .ptr .align 1 _Z27calc_forman_ricci_curvaturePiS_S_S_S_PfS0_i_param_0,
	.param .u64 .ptr .align 1 _Z27calc_forman_ricci_curvaturePiS_S_S_S_PfS0_i_param_1,
	.param .u64 .ptr .align 1 _Z27calc_forman_ricci_curvaturePiS_S_S_S_PfS0_i_param_2,
	.param .u64 .ptr .align 1 _Z27calc_forman_ricci_curvaturePiS_S_S_S_PfS0_i_param_3,
	.param .u64 .ptr .align 1 _Z27calc_forman_ricci_curvaturePiS_S_S_S_PfS0_i_param_4,
	.param .u64 .ptr .align 1 _Z27calc_forman_ricci_curvaturePiS_S_S_S_PfS0_i_param_5,
	.param .u64 .ptr .align 1 _Z27calc_forman_ricci_curvaturePiS_S_S_S_PfS0_i_param_6,
	.param .u32 _Z27calc_forman_ricci_curvaturePiS_S_S_S_PfS0_i_param_7
)
{
	.reg .pred 	%p<57>;
	.reg .b32 	%r<110>;
	.reg .b32 	%f<257>;
	.reg .b64 	%rd<67>;

	ld.param.u64 	%rd27, [_Z27calc_forman_ricci_curvaturePiS_S_S_S_PfS0_i_param_0];
	ld.param.u64 	%rd28, [_Z27calc_forman_ricci_curvaturePiS_S_S_S_PfS0_i_param_1];
	ld.param.u64 	%rd29, [_Z27calc_forman_ricci_curvaturePiS_S_S_S_PfS0_i_param_2];
	ld.param.u64 	%rd24, [_Z27calc_forman_ricci_curvaturePiS_S_S_S_PfS0_i_param_3];
	ld.param.u64 	%rd25, [_Z27calc_forman_ricci_curvaturePiS_S_S_S_PfS0_i_param_4];
	ld.param.u64 	%rd30, [_Z27calc_forman_ricci_curvaturePiS_S_S_S_PfS0_i_param_5];
	ld.param.u64 	%rd26, [_Z27calc_forman_ricci_curvaturePiS_S_S_S_PfS0_i_param_6];
	ld.param.u32 	%r46, [_Z27calc_forman_ricci_curvaturePiS_S_S_S_PfS0_i_param_7];
	cvta.to.global.u64 	%rd1, %rd30;
	cvta.to.global.u64 	%rd2, %rd27;
	cvta.to.global.u64 	%rd3, %rd28;
	cvta.to.global.u64 	%rd4, %rd29;
	mov.u32 	%r47, %tid.x;
	mov.u32 	%r1, %ntid.x;
	mov.u32 	%r48, %ctaid.x;
	mad.lo.s32 	%r97, %r1, %r48, %r47;
	setp.ge.s32 	%p1, %r97, %r46;
	@%p1 bra 	$L__BB9_93;
	cvta.to.global.u64 	%rd5, %rd26;
	mov.u32 	%r50, %nctaid.x;
	mul.lo.s32 	%r3, %r50, %r1;
	cvta.to.global.u64 	%rd6, %rd24;
	cvta.to.global.u64 	%rd7, %rd25;
$L__BB9_2:
	mov.u32 	%r4, %r99;
	mul.wide.s32 	%rd31, %r97, 4;
	add.s64 	%rd32, %rd6, %rd31;
	ld.global.u32 	%r6, [%rd32];
	add.s64 	%rd33, %rd7, %rd31;
	ld.global.u32 	%r7, [%rd33];
	mul.wide.s32 	%rd34, %r6, 4;
	add.s64 	%rd35, %rd4, %rd34;
	ld.global.u32 	%r8, [%rd35];
	setp.lt.s32 	%p2, %r8, 1;
	add.s64 	%rd8, %rd3, %rd34;
	@%p2 bra 	$L__BB9_6;
	ld.global.u32 	%r9, [%rd8];
	mov.b32 	%r98, 0;
$L__BB9_4:
	add.s32 	%r99, %r9, %r98;
	mul.wide.s32 	%rd36, %r99, 4;
	add.s64 	%rd37, %rd2, %rd36;
	ld.global.u32 	%r52, [%rd37];
	setp.eq.s32 	%p3, %r52, %r7;
	@%p3 bra 	$L__BB9_6;
	add.s32 	%r98, %r98, 1;
	setp.lt.s32 	%p4, %r98, %r8;
	mov.u32 	%r99, %r4;
	@%p4 bra 	$L__BB9_4;
$L__BB9_6:
	mul.wide.s32 	%rd39, %r7, 4;
	add.s64 	%rd40, %rd4, %rd39;
	ld.global.u32 	%r14, [%rd40];
	setp.lt.s32 	%p5, %r14, 1;
	add.s64 	%rd9, %rd3, %rd39;
	mov.b64 	%rd38, -1;
	mov.u64 	%rd66, %rd38;
	@%p5 bra 	$L__BB9_10;
	ld.global.u32 	%r15, [%rd9];
	mov.b32 	%r100, 0;
$L__BB9_8:
	add.s32 	%r54, %r15, %r100;
	cvt.s64.s32 	%rd66, %r54;
	mul.wide.s32 	%rd41, %r54, 4;
	add.s64 	%rd42, %rd2, %rd41;
	ld.global.u32 	%r55, [%rd42];
	setp.eq.s32 	%p6, %r55, %r6;
	@%p6 bra 	$L__BB9_10;
	add.s32 	%r100, %r100, 1;
	setp.lt.s32 	%p7, %r100, %r14;
	mov.u64 	%rd66, %rd38;
	@%p7 bra 	$L__BB9_8;
$L__BB9_10:
	setp.lt.s32 	%p8, %r8, 1;
	mul.wide.s32 	%rd44, %r99, 4;
	add.s64 	%rd45, %rd1, %rd44;
	ld.global.f32 	%f1, [%rd45];
	mov.f32 	%f227, 0f00000000;
	@%p8 bra 	$L__BB9_51;
	ld.global.u32 	%r18, [%rd8];
	and.b32  	%r19, %r8, 7;
	setp.lt.u32 	%p9, %r8, 8;
	mov.b32 	%r101, 0;
	mov.f32 	%f227, 0f00000000;
	@%p9 bra 	$L__BB9_30;
	and.b32  	%r101, %r8, 2147483640;
	neg.s32 	%r105, %r101;
	mov.f32 	%f227, 0f00000000;
	mov.u32 	%r104, %r18;
$L__BB9_13:
	.pragma "nounroll";
	mul.wide.s32 	%rd46, %r104, 4;
	add.s64 	%rd47, %rd2, %rd46;
	add.s64 	%rd16, %rd47, 16;
	add.s64 	%rd48, %rd1, %rd46;
	add.s64 	%rd17, %rd48, 16;
	ld.global.u32 	%r57, [%rd47];
	setp.eq.s32 	%p10, %r57, %r7;
	@%p10 bra 	$L__BB9_15;
	ld.global.f32 	%f80, [%rd17+-16];
	mul.f32 	%f81, %f1, %f80;
	sqrt.rn.f32 	%f82, %f81;
	rcp.rn.f32 	%f83, %f82;
	add.f32 	%f227, %f227, %f83;
$L__BB9_15:
	ld.global.u32 	%r58, [%rd16+-12];
	setp.eq.s32 	%p11, %r58, %r7;
	@%p11 bra 	$L__BB9_17;
	ld.global.f32 	%f84, [%rd17+-12];
	mul.f32 	%f85, %f1, %f84;
	sqrt.rn.f32 	%f86, %f85;
	rcp.rn.f32 	%f87, %f86;
	add.f32 	%f227, %f227, %f87;
$L__BB9_17:
	ld.global.u32 	%r59, [%rd16+-8];
	setp.eq.s32 	%p12, %r59, %r7;
	@%p12 bra 	$L__BB9_19;
	ld.global.f32 	%f88, [%rd17+-8];
	mul.f32 	%f89, %f1, %f88;
	sqrt.rn.f32 	%f90, %f89;
	rcp.rn.f32 	%f91, %f90;
	add.f32 	%f227, %f227, %f91;
$L__BB9_19:
	ld.global.u32 	%r60, [%rd16+-4];
	setp.eq.s32 	%p13, %r60, %r7;
	@%p13 bra 	$L__BB9_21;
	ld.global.f32 	%f92, [%rd17+-4];
	mul.f32 	%f93, %f1, %f92;
	sqrt.rn.f32 	%f94, %f93;
	rcp.rn.f32 	%f95, %f94;
	add.f32 	%f227, %f227, %f95;
$L__BB9_21:
	ld.global.u32 	%r61, [%rd16];
	setp.eq.s32 	%p14, %r61, %r7;
	@%p14 bra 	$L__BB9_23;
	ld.global.f32 	%f96, [%rd17];
	mul.f32 	%f97, %f1, %f96;
	sqrt.rn.f32 	%f98, %f97;
	rcp.rn.f32 	%f99, %f98;
	add.f32 	%f227, %f227, %f99;
$L__BB9_23:
	ld.global.u32 	%r62, [%rd16+4];
	setp.eq.s32 	%p15, %r62, %r7;
	@%p15 bra 	$L__BB9_25;
	ld.global.f32 	%f100, [%rd17+4];
	mul.f32 	%f101, %f1, %f100;
	sqrt.rn.f32 	%f102, %f101;
	rcp.rn.f32 	%f103, %f102;
	add.f32 	%f227, %f227, %f103;
$L__BB9_25:
	ld.global.u32 	%r63, [%rd16+8];
	setp.eq.s32 	%p16, %r63, %r7;
	@%p16 bra 	$L__BB9_27;
	ld.global.f32 	%f104, [%rd17+8];
	mul.f32 	%f105, %f1, %f104;
	sqrt.rn.f32 	%f106, %f105;
	rcp.rn.f32 	%f107, %f106;
	add.f32 	%f227, %f227, %f107;
$L__BB9_27:
	ld.global.u32 	%r64, [%rd16+12];
	setp.eq.s32 	%p17, %r64, %r7;
	@%p17 bra 	$L__BB9_29;
	ld.global.f32 	%f108, [%rd17+12];
	mul.f32 	%f109, %f1, %f108;
	sqrt.rn.f32 	%f110, %f109;
	rcp.rn.f32 	%f111, %f110;
	add.f32 	%f227, %f227, %f111;
$L__BB9_29:
	add.s32 	%r105, %r105, 8;
	add.s32 	%r104, %r104, 8;
	setp.eq.s32 	%p18, %r105, 0;
	@%p18 bra 	$L__BB9_30;
	bra.uni 	$L__BB9_13;
$L__BB9_30:
	setp.eq.s32 	%p19, %r19, 0;
	@%p19 bra 	$L__BB9_51;
	and.b32  	%r23, %r8, 3;
	setp.lt.u32 	%p20, %r19, 4;
	@%p20 bra 	$L__BB9_41;
	add.s32 	%r65, %r18, %r101;
	mul.wide.s32 	%rd49, %r65, 4;
	add.s64 	%rd12, %rd2, %rd49;
	ld.global.u32 	%r66, [%rd12];
	setp.eq.s32 	%p21, %r66, %r7;
	add.s64 	%rd13, %rd1, %rd49;
	@%p21 bra 	$L__BB9_34;
	ld.global.f32 	%f113, [%rd13];
	mul.f32 	%f114, %f1, %f113;
	sqrt.rn.f32 	%f115, %f114;
	rcp.rn.f32 	%f116, %f115;
	add.f32 	%f227, %f227, %f116;
$L__BB9_34:
	ld.global.u32 	%r67, [%rd12+4];
	setp.eq.s32 	%p22, %r67, %r7;
	@%p22 bra 	$L__BB9_36;
	ld.global.f32 	%f117, [%rd13+4];
	mul.f32 	%f118, %f1, %f117;
	sqrt.rn.f32 	%f119, %f118;
	rcp.rn.f32 	%f120, %f119;
	add.f32 	%f227, %f227, %f120;
$L__BB9_36:
	ld.global.u32 	%r68, [%rd12+8];
	setp.eq.s32 	%p23, %r68, %r7;
	@%p23 bra 	$L__BB9_38;
	ld.global.f32 	%f121, [%rd13+8];
	mul.f32 	%f122, %f1, %f121;
	sqrt.rn.f32 	%f123, %f122;
	rcp.rn.f32 	%f124, %f123;
	add.f32 	%f227, %f227, %f124;
$L__BB9_38:
	ld.global.u32 	%r69, [%rd12+12];
	setp.eq.s32 	%p24, %r69, %r7;
	@%p24 bra 	$L__BB9_40;
	ld.global.f32 	%f125, [%rd13+12];
	mul.f32 	%f126, %f1, %f125;
	sqrt.rn.f32 	%f127, %f126;
	rcp.rn.f32 	%f128, %f127;
	add.f32 	%f227, %f227, %f128;
$L__BB9_40:
	add.s32 	%r101, %r101, 4;
$L__BB9_41:
	setp.eq.s32 	%p25, %r23, 0;
	@%p25 bra 	$L__BB9_51;
	setp.eq.s32 	%p26, %r23, 1;
	@%p26 bra 	$L__BB9_48;
	add.s32 	%r70, %r18, %r101;
	mul.wide.s32 	%rd50, %r70, 4;
	add.s64 	%rd14, %rd2, %rd50;
	ld.global.u32 	%r71, [%rd14];
	setp.eq.s32 	%p27, %r71, %r7;
	add.s64 	%rd15, %rd1, %rd50;
	@%p27 bra 	$L__BB9_45;
	ld.global.f32 	%f130, [%rd15];
	mul.f32 	%f131, %f1, %f130;
	sqrt.rn.f32 	%f132, %f131;
	rcp.rn.f32 	%f133, %f132;
	add.f32 	%f227, %f227, %f133;
$L__BB9_45:
	ld.global.u32 	%r72, [%rd14+4];
	setp.eq.s32 	%p28, %r72, %r7;
	@%p28 bra 	$L__BB9_47;
	ld.global.f32 	%f134, [%rd15+4];
	mul.f32 	%f135, %f1, %f134;
	sqrt.rn.f32 	%f136, %f135;
	rcp.rn.f32 	%f137, %f136;
	add.f32 	%f227, %f227, %f137;
$L__BB9_47:
	add.s32 	%r101, %r101, 2;
$L__BB9_48:
	and.b32  	%r73, %r8, 1;
	setp.eq.b32 	%p29, %r73, 1;
	not.pred 	%p30, %p29;
	@%p30 bra 	$L__BB9_51;
	add.s32 	%r28, %r18, %r101;
	mul.wide.s32 	%rd51, %r28, 4;
	add.s64 	%rd52, %rd2, %rd51;
	ld.global.u32 	%r74, [%rd52];
	setp.eq.s32 	%p31, %r74, %r7;
	@%p31 bra 	$L__BB9_51;
	add.s64 	%rd54, %rd1, %rd51;
	ld.global.f32 	%f138, [%rd54];
	mul.f32 	%f139, %f1, %f138;
	sqrt.rn.f32 	%f140, %f139;
	rcp.rn.f32 	%f141, %f140;
	add.f32 	%f227, %f227, %f141;
$L__BB9_51:
	mov.f32 	%f236, 0f00000000;
	@%p5 bra 	$L__BB9_92;
	ld.global.u32 	%r29, [%rd9];
	and.b32  	%r30, %r14, 7;
	setp.lt.u32 	%p33, %r14, 8;
	mov.b32 	%r107, 0;
	mov.f32 	%f236, 0f00000000;
	@%p33 bra 	$L__BB9_71;
	and.b32  	%r107, %r14, 2147483640;
	mov.b32 	%r106, 0;
	mov.f32 	%f236, 0f00000000;
$L__BB9_54:
	.pragma "nounroll";
	add.s32 	%r77, %r29, %r106;
	mul.wide.s32 	%rd55, %r77, 4;
	add.s64 	%rd18, %rd2, %rd55;
	ld.global.u32 	%r78, [%rd18];
	setp.eq.s32 	%p34, %r78, %r6;
	add.s64 	%rd19, %rd1, %rd55;
	@%p34 bra 	$L__BB9_56;
	ld.global.f32 	%f146, [%rd19];
	mul.f32 	%f147, %f1, %f146;
	sqrt.rn.f32 	%f148, %f147;
	rcp.rn.f32 	%f149, %f148;
	add.f32 	%f236, %f236, %f149;
$L__BB9_56:
	ld.global.u32 	%r79, [%rd18+4];
	setp.eq.s32 	%p35, %r79, %r6;
	@%p35 bra 	$L__BB9_58;
	ld.global.f32 	%f150, [%rd19+4];
	mul.f32 	%f151, %f1, %f150;
	sqrt.rn.f32 	%f152, %f151;
	rcp.rn.f32 	%f153, %f152;
	add.f32 	%f236, %f236, %f153;
$L__BB9_58:
	ld.global.u32 	%r80, [%rd18+8];
	setp.eq.s32 	%p36, %r80, %r6;
	@%p36 bra 	$L__BB9_60;
	ld.global.f32 	%f154, [%rd19+8];
	mul.f32 	%f155, %f1, %f154;
	sqrt.rn.f32 	%f156, %f155;
	rcp.rn.f32 	%f157, %f156;
	add.f32 	%f236, %f236, %f157;
$L__BB9_60:
	ld.global.u32 	%r81, [%rd18+12];
	setp.eq.s32 	%p37, %r81, %r6;
	@%p37 bra 	$L__BB9_62;
	ld.global.f32 	%f158, [%rd19+12];
	mul.f32 	%f159, %f1, %f158;
	sqrt.rn.f32 	%f160, %f159;
	rcp.rn.f32 	%f161, %f160;
	add.f32 	%f236, %f236, %f161;
$L__BB9_62:
	ld.global.u32 	%r82, [%rd18+16];
	setp.eq.s32 	%p38, %r82, %r6;
	@%p38 bra 	$L__BB9_64;
	ld.global.f32 	%f162, [%rd19+16];
	mul.f32 	%f163, %f1, %f162;
	sqrt.rn.f32 	%f164, %f163;
	rcp.rn.f32 	%f165, %f164;
	add.f32 	%f236, %f236, %f165;
$L__BB9_64:
	ld.global.u32 	%r83, [%rd18+20];
	setp.eq.s32 	%p39, %r83, %r6;
	@%p39 bra 	$L__BB9_66;
	ld.global.f32 	%f166, [%rd19+20];
	mul.f32 	%f167, %f1, %f166;
	sqrt.rn.f32 	%f168, %f167;
	rcp.rn.f32 	%f169, %f168;
	add.f32 	%f236, %f236, %f169;
$L__BB9_66:
	ld.global.u32 	%r84, [%rd18+24];
	setp.eq.s32 	%p40, %r84, %r6;
	@%p40 bra 	$L__BB9_68;
	ld.global.f32 	%f170, [%rd19+24];
	mul.f32 	%f171, %f1, %f170;
	sqrt.rn.f32 	%f172, %f171;
	rcp.rn.f32 	%f173, %f172;
	add.f32 	%f236, %f236, %f173;
$L__BB9_68:
	ld.global.u32 	%r85, [%rd18+28];
	setp.eq.s32 	%p41, %r85, %r6;
	@%p41 bra 	$L__BB9_70;
	ld.global.f32 	%f174, [%rd19+28];
	mul.f32 	%f175, %f1, %f174;
	sqrt.rn.f32 	%f176, %f175;
	rcp.rn.f32 	%f177, %f176;
	add.f32 	%f236, %f236, %f177;
$L__BB9_70:
	add.s32 	%r106, %r106, 8;
	setp.ne.s32 	%p42, %r106, %r107;
	@%p42 bra 	$L__BB9_54;
$L__BB9_71:
	setp.eq.s32 	%p43, %r30, 0;
	@%p43 bra 	$L__BB9_92;
	and.b32  	%r39, %r14, 3;
	setp.lt.u32 	%p44, %r30, 4;
	@%p44 bra 	$L__BB9_82;
	add.s32 	%r86, %r29, %r107;
	mul.wide.s32 	%rd56, %r86, 4;
	add.s64 	%rd20, %rd2, %rd56;
	ld.global.u32 	%r87, [%rd20];
	setp.eq.s32 	%p45, %r87, %r6;
	add.s64 	%rd21, %rd1, %rd56;
	@%p45 bra 	$L__BB9_75;
	ld.global.f32 	%f179, [%rd21];
	mul.f32 	%f180, %f1, %f179;
	sqrt.rn.f32 	%f181, %f180;
	rcp.rn.f32 	%f182, %f181;
	add.f32 	%f236, %f236, %f182;
$L__BB9_75:
	ld.global.u32 	%r88, [%rd20+4];
	setp.eq.s32 	%p46, %r88, %r6;
	@%p46 bra 	$L__BB9_77;
	ld.global.f32 	%f183, [%rd21+4];
	mul.f32 	%f184, %f1, %f183;
	sqrt.rn.f32 	%f185, %f184;
	rcp.rn.f32 	%f186, %f185;
	add.f32 	%f236, %f236, %f186;
$L__BB9_77:
	ld.global.u32 	%r89, [%rd20+8];
	setp.eq.s32 	%p47, %r89, %r6;
	@%p47 bra 	$L__BB9_79;
	ld.global.f32 	%f187, [%rd21+8];
	mul.f32 	%f188, %f1, %f187;
	sqrt.rn.f32 	%f189, %f188;
	rcp.rn.f32 	%f190, %f189;
	add.f32 	%f236, %f236, %f190;
$L__BB9_79:
	ld.global.u32 	%r90, [%rd20+12];
	setp.eq.s32 	%p48, %r90, %r6;
	@%p48 bra 	$L__BB9_81;
	ld.global.f32 	%f191, [%rd21+12];
	mul.f32 	%f192, %f1, %f191;
	sqrt.rn.f32 	%f193, %f192;
	rcp.rn.f32 	%f194, %f193;
	add.f32 	%f236, %f236, %f194;
$L__BB9_81:
	add.s32 	%r107, %r107, 4;
$L__BB9_82:
	setp.eq.s32 	%p49, %r39, 0;
	@%p49 bra 	$L__BB9_92;
	setp.eq.s32 	%p50, %r39, 1;
	@%p50 bra 	$L__BB9_89;
	add.s32 	%r91, %r29, %r107;
	mul.wide.s32 	%rd57, %r91, 4;
	add.s64 	%rd22, %rd2, %rd57;
	ld.global.u32 	%r92, [%rd22];
	setp.eq.s32 	%p51, %r92, %r6;
	add.s64 	%rd23, %rd1, %rd57;
	@%p51 bra 	$L__BB9_86;
	ld.global.f32 	%f196, [%rd23];
	mul.f32 	%f197, %f1, %f196;
	sqrt.rn.f32 	%f198, %f197;
	rcp.rn.f32 	%f199, %f198;
	add.f32 	%f236, %f236, %f199;
$L__BB9_86:
	ld.global.u32 	%r93, [%rd22+4];
	setp.eq.s32 	%p52, %r93, %r6;
	@%p52 bra 	$L__BB9_88;
	ld.global.f32 	%f200, [%rd23+4];
	mul.f32 	%f201, %f1, %f200;
	sqrt.rn.f32 	%f202, %f201;
	rcp.rn.f32 	%f203, %f202;
	add.f32 	%f236, %f236, %f203;
$L__BB9_88:
	add.s32 	%r107, %r107, 2;
$L__BB9_89:
	and.b32  	%r94, %r14, 1;
	setp.eq.b32 	%p53, %r94, 1;
	not.pred 	%p54, %p53;
	@%p54 bra 	$L__BB9_92;
	add.s32 	%r44, %r29, %r107;
	mul.wide.s32 	%rd58, %r44, 4;
	add.s64 	%rd59, %rd2, %rd58;
	ld.global.u32 	%r95, [%rd59];
	setp.eq.s32 	%p55, %r95, %r6;
	@%p55 bra 	$L__BB9_92;
	add.s64 	%rd61, %rd1, %rd58;
	ld.global.f32 	%f204, [%rd61];
	mul.f32 	%f205, %f1, %f204;
	sqrt.rn.f32 	%f206, %f205;
	rcp.rn.f32 	%f207, %f206;
	add.f32 	%f236, %f236, %f207;
$L__BB9_92:
	rcp.rn.f32 	%f208, %f1;
	add.f32 	%f209, %f208, %f208;
	add.f32 	%f210, %f227, %f236;
	sub.f32 	%f211, %f209, %f210;
	mul.f32 	%f212, %f1, %f211;
	mul.wide.s32 	%rd62, %r99, 4;
	add.s64 	%rd63, %rd5, %rd62;
	st.global.f32 	[%rd63], %f212;
	shl.b64 	%rd64, %rd66, 2;
	add.s64 	%rd65, %rd5, %rd64;
	st.global.f32 	[%rd65], %f212;
	add.s32 	%r97, %r97, %r3;
	setp.lt.s32 	%p56, %r97, %r46;
	@%p56 bra 	$L__BB9_2;
$L__BB9_93:
	ret;

}
	// .globl	_Z13update_weightPiS_S_S_S_PfS0_i
.visible .entry _Z13update_weightPiS_S_S_S_PfS0_i(
	.param .u64 .ptr .align 1 _Z13update_weightPiS_S_S_S_PfS0_i_param_0,
	.param .u64 .ptr .align 1 _Z13update_weightPiS_S_S_S_PfS0_i_param_1,
	.param .u64 .ptr .align 1 _Z13update_weightPiS_S_S_S_PfS0_i_param_2,
	.param .u64 .ptr .align 1 _Z13update_weightPiS_S_S_S_PfS0_i_param_3,
	.param .u64 .ptr .align 1 _Z13update_weightPiS_S_S_S_PfS0_i_param_4,
	.param .u64 .ptr .align 1 _Z13update_weightPiS_S_S_S_PfS0_i_param_5,
	.param .u64 .ptr .align 1 _Z13update_weightPiS_S_S_S_PfS0_i_param_6,
	.param .u32 _Z13update_weightPiS_S_S_S_PfS0_i_param_7
)
{
	.reg .pred 	%p<10>;
	.reg .b32 	%r<34>;
	.reg .b32 	%f<6>;
	.reg .b64 	%rd<40>;

	ld.param.u64 	%rd14, [_Z13update_weightPiS_S_S_S_PfS0_i_param_0];
	ld.param.u64 	%rd15, [_Z13update_weightPiS_S_S_S_PfS0_i_param_1];
	ld.param.u64 	%rd16, [_Z13update_weightPiS_S_S_S_PfS0_i_param_2];
	ld.param.u64 	%rd10, [_Z13update_weightPiS_S_S_S_PfS0_i_param_3];
	ld.param.u64 	%rd11, [_Z13update_weightPiS_S_S_S_PfS0_i_param_4];
	ld.param.u64 	%rd12, [_Z13update_weightPiS_S_S_S_PfS0_i_param_5];
	ld.param.u64 	%rd13, [_Z13update_weightPiS_S_S_S_PfS0_i_param_6];
	ld.param.u32 	%r19, [_Z13update_weightPiS_S_S_S_PfS0_i_param_7];
	cvta.to.global.u64 	%rd1, %rd14;
	cvta.to.global.u64 	%rd2, %rd15;
	cvta.to.global.u64 	%rd3, %rd16;
	mov.u32 	%r20, %tid.x;
	mov.u32 	%r1, %ntid.x;
	mov.u32 	%r21, %ctaid.x;
	mad.lo.s32 	%r30, %r1, %r21, %r20;
	setp.ge.s32 	%p1, %r30, %r19;
	@%p1 bra 	$L__BB10_11;
	cvta.to.global.u64 	%rd4, %rd12;
	mov.u32 	%r23, %nctaid.x;
	mul.lo.s32 	%r3, %r23, %r1;
	cvta.to.global.u64 	%rd5, %rd10;
	cvta.to.global.u64 	%rd6, %rd11;
	cvta.to.global.u64 	%rd7, %rd13;
$L__BB10_2:
	mov.u32 	%r4, %r32;
	mul.wide.s32 	%rd17, %r30, 4;
	add.s64 	%rd18, %rd5, %rd17;
	ld.global.u32 	%r6, [%rd18];
	add.s64 	%rd19, %rd6, %rd17;
	ld.global.u32 	%r7, [%rd19];
	mul.wide.s32 	%rd20, %r6, 4;
	add.s64 	%rd21, %rd3, %rd20;
	ld.global.u32 	%r8, [%rd21];
	setp.lt.s32 	%p2, %r8, 1;
	@%p2 bra 	$L__BB10_6;
	add.s64 	%rd23, %rd2, %rd20;
	ld.global.u32 	%r9, [%rd23];
	mov.b32 	%r31, 0;
$L__BB10_4:
	add.s32 	%r32, %r9, %r31;
	mul.wide.s32 	%rd24, %r32, 4;
	add.s64 	%rd25, %rd1, %rd24;
	ld.global.u32 	%r25, [%rd25];
	setp.eq.s32 	%p3, %r25, %r7;
	@%p3 bra 	$L__BB10_6;
	add.s32 	%r31, %r31, 1;
	setp.lt.s32 	%p4, %r31, %r8;
	mov.u32 	%r32, %r4;
	@%p4 bra 	$L__BB10_4;
$L__BB10_6:
	mul.wide.s32 	%rd27, %r7, 4;
	add.s64 	%rd28, %rd3, %rd27;
	ld.global.u32 	%r14, [%rd28];
	setp.lt.s32 	%p5, %r14, 1;
	mov.b64 	%rd26, -1;
	mov.u64 	%rd39, %rd26;
	@%p5 bra 	$L__BB10_10;
	add.s64 	%rd30, %rd2, %rd27;
	ld.global.u32 	%r15, [%rd30];
	mov.b32 	%r33, 0;
$L__BB10_8:
	add.s32 	%r27, %r15, %r33;
	cvt.s64.s32 	%rd39, %r27;
	mul.wide.s32 	%rd31, %r27, 4;
	add.s64 	%rd32, %rd1, %rd31;
	ld.global.u32 	%r28, [%rd32];
	setp.eq.s32 	%p6, %r28, %r6;
	@%p6 bra 	$L__BB10_10;
	add.s32 	%r33, %r33, 1;
	setp.lt.s32 	%p7, %r33, %r14;
	mov.u64 	%rd39, %rd26;
	@%p7 bra 	$L__BB10_8;
$L__BB10_10:
	mul.wide.s32 	%rd34, %r32, 4;
	add.s64 	%rd35, %rd7, %rd34;
	ld.global.f32 	%f1, [%rd35];
	fma.rn.f32 	%f2, %f1, 0fBDCCCCCD, 0f3F800000;
	add.s64 	%rd36, %rd4, %rd34;
	ld.global.f32 	%f3, [%rd36];
	mul.f32 	%f4, %f3, %f2;
	setp.lt.f32 	%p8, %f4, 0f38D1B717;
	selp.f32 	%f5, 0f38D1B717, %f4, %p8;
	st.global.f32 	[%rd36], %f5;
	shl.b64 	%rd37, %rd39, 2;
	add.s64 	%rd38, %rd4, %rd37;
	st.global.f32 	[%rd38], %f5;
	add.s32 	%r30, %r30, %r3;
	setp.lt.s32 	%p9, %r30, %r19;
	@%p9 bra 	$L__BB10_2;
$L__BB10_11:
	ret;

}
	// .globl	_Z19array_sum_blockwisePfiS_
.visible .entry _Z19array_sum_blockwisePfiS_(
	.param .u64 .ptr .align 1 _Z19array_sum_blockwisePfiS__param_0,
	.param .u32 _Z19array_sum_blockwisePfiS__param_1,
	.param .u64 .ptr .align 1 _Z19array_sum_blockwisePfiS__param_2
)
{
	.reg .pred 	%p<7>;
	.reg .b32 	%r<19>;
	.reg .b32 	%f<13>;
	.reg .b64 	%rd<9>;
	// demoted variable
	.shared .align 4 .b8 _ZZ19array_sum_blockwisePfiS_E5cache[1024];
	ld.param.u64 	%rd2, [_Z19array_sum_blockwisePfiS__param_0];
	ld.param.u32 	%r11, [_Z19array_sum_blockwisePfiS__param_1];
	ld.param.u64 	%rd3, [_Z19array_sum_blockwisePfiS__param_2];
	mov.u32 	%r1, %tid.x;
	mov.u32 	%r18, %ntid.x;
	mov.u32 	%r3, %ctaid.x;
	mad.lo.s32 	%r17, %r18, %r3, %r1;
	setp.ge.s32 	%p1, %r17, %r11;
	mov.f32 	%f12, 0f00000000;
	@%p1 bra 	$L__BB11_3;
	mov.u32 	%r12, %nctaid.x;
	mul.lo.s32 	%r5, %r12, %r18;
	cvta.to.global.u64 	%rd1, %rd2;
	mov.f32 	%f12, 0f00000000;
$L__BB11_2:
	mul.wide.s32 	%rd4, %r17, 4;
	add.s64 	%rd5, %rd1, %rd4;
	ld.global.f32 	%f6, [%rd5];
	add.f32 	%f12, %f12, %f6;
	add.s32 	%r17, %r17, %r5;
	setp.lt.s32 	%p2, %r17, %r11;
	@%p2 bra 	$L__BB11_2;
$L__BB11_3:
	shl.b32 	%r13, %r1, 2;
	mov.u32 	%r14, _ZZ19array_sum_blockwisePfiS_E5cache;
	add.s32 	%r8, %r14, %r13;
	st.shared.f32 	[%r8], %f12;
	bar.sync 	0;
	setp.lt.u32 	%p3, %r18, 2;
	@%p3 bra 	$L__BB11_7;
$L__BB11_4:
	shr.u32 	%r10, %r18, 1;
	setp.ge.u32 	%p4, %r1, %r10;
	@%p4 bra 	$L__BB11_6;
	shl.b32 	%r15, %r10, 2;
	add.s32 	%r16, %r8, %r15;
	ld.shared.f32 	%f7, [%r16];
	ld.shared.f32 	%f8, [%r8];
	add.f32 	%f9, %f7, %f8;
	st.shared.f32 	[%r8], %f9;
$L__BB11_6:
	bar.sync 	0;
	setp.gt.u32 	%p5, %r18, 3;
	mov.u32 	%r18, %r10;
	@%p5 bra 	$L__BB11_4;
$L__BB11_7:
	setp.ne.s32 	%p6, %r1, 0;
	@%p6 bra 	$L__BB11_9;
	ld.shared.f32 	%f10, [_ZZ19array_sum_blockwisePfiS_E5cache];
	cvta.to.global.u64 	%rd6, %rd3;
	mul.wide.u32 	%rd7, %r3, 4;
	add.s64 	%rd8, %rd6, %rd7;
	st.global.f32 	[%rd8], %f10;
$L__BB11_9:
	ret;

}
	// .globl	_Z17normalize_weightsPffi
.visible .entry _Z17normalize_weightsPffi(
	.param .u64 .ptr .align 1 _Z17normalize_weightsPffi_param_0,
	.param .f32 _Z17normalize_weightsPffi_param_1,
	.param .u32 _Z17normalize_weightsPffi_param_2
)
{
	.reg .pred 	%p<3>;
	.reg .b32 	%r<11>;
	.reg .b32 	%f<4>;
	.reg .b64 	%rd<5>;

	ld.param.u64 	%rd2, [_Z17normalize_weightsPffi_param_0];
	ld.param.f32 	%f1, [_Z17normalize_weightsPffi_param_1];
	ld.param.u32 	%r6, [_Z17normalize_weightsPffi_param_2];
	mov.u32 	%r7, %tid.x;
	mov.u32 	%r1, %ntid.x;
	mov.u32 	%r8, %ctaid.x;
	mad.lo.s32 	%r10, %r1, %r8, %r7;
	setp.ge.s32 	%p1, %r10, %r6;
	@%p1 bra 	$L__BB12_3;
	mov.u32 	%r9, %nctaid.x;
	mul.lo.s32 	%r3, %r9, %r1;
	cvta.to.global.u64 	%rd1, %rd2;
$L__BB12_2:
	mul.wide.s32 	%rd3, %r10, 4;
	add.s64 	%rd4, %rd1, %rd3;
	ld.global.f32 	%f2, [%rd4];
	div.rn.f32 	%f3, %f2, %f1;
	st.global.f32 	[%rd4], %f3;
	add.s32 	%r10, %r10, %r3;
	setp.lt.s32 	%p2, %r10, %r6;
	@%p2 bra 	$L__BB12_2;
$L__BB12_3:
	ret;

}
	// .globl	_Z24bfs_loop_for_cc_labelingPiS_S_S_S_iS_i
.visible .entry _Z24bfs_loop_for_cc_labelingPiS_S_S_S_iS_i(
	.param .u64 .ptr .align 1 _Z24bfs_loop_for_cc_labelingPiS_S_S_S_iS_i_param_0,
	.param .u64 .ptr .align 1 _Z24bfs_loop_for_cc_labelingPiS_S_S_S_iS_i_param_1,
	.param .u64 .ptr .align 1 _Z24bfs_loop_for_cc_labelingPiS_S_S_S_iS_i_param_2,
	.param .u64 .ptr .align 1 _Z24bfs_loop_for_cc_labelingPiS_S_S_S_iS_i_param_3,
	.param .u64 .ptr .align 1 _Z24bfs_loop_for_cc_labelingPiS_S_S_S_iS_i_param_4,
	.param .u32 _Z24bfs_loop_for_cc_labelingPiS_S_S_S_iS_i_param_5,
	.param .u64 .ptr .align 1 _Z24bfs_loop_for_cc_labelingPiS_S_S_S_iS_i_param_6,
	.param .u32 _Z24bfs_loop_for_cc_labelingPiS_S_S_S_iS_i_param_7
)
{
	.reg .pred 	%p<6>;
	.reg .b32 	%r<28>;
	.reg .b64 	%rd<24>;

	ld.param.u64 	%rd11, [_Z24bfs_loop_for_cc_labelingPiS_S_S_S_iS_i_param_0];
	ld.param.u64 	%rd12, [_Z24bfs_loop_for_cc_labelingPiS_S_S_S_iS_i_param_1];
	ld.param.u64 	%rd13, [_Z24bfs_loop_for_cc_labelingPiS_S_S_S_iS_i_param_2];
	ld.param.u64 	%rd16, [_Z24bfs_loop_for_cc_labelingPiS_S_S_S_iS_i_param_3];
	ld.param.u64 	%rd14, [_Z24bfs_loop_for_cc_labelingPiS_S_S_S_iS_i_param_4];
	ld.param.u64 	%rd15, [_Z24bfs_loop_for_cc_labelingPiS_S_S_S_iS_i_param_6];
	ld.param.u32 	%r14, [_Z24bfs_loop_for_cc_labelingPiS_S_S_S_iS_i_param_7];
	cvta.to.global.u64 	%rd1, %rd16;
	mov.u32 	%r15, %tid.x;
	mov.u32 	%r1, %ntid.x;
	mov.u32 	%r16, %ctaid.x;
	mad.lo.s32 	%r24, %r1, %r16, %r15;
	setp.gt.s32 	%p1, %r24, 999;
	@%p1 bra 	$L__BB13_8;
	mov.u32 	%r17, %nctaid.x;
	mul.lo.s32 	%r3, %r17, %r1;
	cvta.to.global.u64 	%rd2, %rd13;
	cvta.to.global.u64 	%rd3, %rd12;
	cvta.to.global.u64 	%rd4, %rd11;
	cvta.to.global.u64 	%rd5, %rd14;
	cvta.to.global.u64 	%rd6, %rd15;
$L__BB13_2:
	mul.wide.s32 	%rd17, %r24, 4;
	add.s64 	%rd7, %rd2, %rd17;
	ld.global.u32 	%r27, [%rd7];
	setp.lt.s32 	%p2, %r27, 1;
	@%p2 bra 	$L__BB13_7;
	add.s64 	%rd8, %rd3, %rd17;
	add.s64 	%rd9, %rd1, %rd17;
	mov.b32 	%r26, 0;
$L__BB13_4:
	ld.global.u32 	%r19, [%rd8];
	add.s32 	%r20, %r19, %r26;
	mul.wide.s32 	%rd19, %r20, 4;
	add.s64 	%rd20, %rd4, %rd19;
	ld.global.u32 	%r8, [%rd20];
	mul.wide.s32 	%rd21, %r8, 4;
	add.s64 	%rd10, %rd1, %rd21;
	ld.global.u32 	%r21, [%rd10];
	ld.global.u32 	%r22, [%rd9];
	add.s32 	%r9, %r22, 1;
	setp.le.s32 	%p3, %r21, %r9;
	@%p3 bra 	$L__BB13_6;
	st.global.u32 	[%rd10], %r9;
	mov.b32 	%r23, 1;
	st.global.u32 	[%rd5], %r23;
	add.s64 	%rd23, %rd6, %rd21;
	st.global.u32 	[%rd23], %r14;
	ld.global.u32 	%r27, [%rd7];
$L__BB13_6:
	add.s32 	%r26, %r26, 1;
	setp.lt.s32 	%p4, %r26, %r27;
	@%p4 bra 	$L__BB13_4;
$L__BB13_7:
	add.s32 	%r24, %r24, %r3;
	setp.lt.s32 	%p5, %r24, 1000;
	@%p5 bra 	$L__BB13_2;
$L__BB13_8:
	ret;

}
	// .globl	_ZN3cub18CUB_300001_SM_10006detail11EmptyKernelIvEEvv
.visible .entry _ZN3cub18CUB_300001_SM_10006detail11EmptyKernelIvEEvv()
{


	ret;

}


// ===== COMPILED SASS (sm_100) =====

	.target	sm_100

	.elftype	@"ET_EXEC"


//--------------------- .note.nv.tkinfo           --------------------------
	.section	.note.nv.tkinfo,"",@"SHT_NOTE"
	.sectionflags	@"SHF_NOTE_NV_TKINFO"
	.tkinfo
        /*0018*/ 	.word	0x00000002
        /*0030*/ 	.string	""
        /*0030*/ 	.string	"ptxas"
        /*0030*/ 	.string	"Cuda compilation tools, release 13.0, V13.0.88"
        /*0030*/ 	.string	"Build cuda_13.0.r13.0/compiler.36424714_0"
        /*0030*/ 	.string	"-arch sm_100 -m 64 "



//--------------------- .note.nv.cuinfo           --------------------------
	.section	.note.nv.cuinfo,"",@"SHT_NOTE"
	.sectionflags	@"SHF_NOTE_NV_CUINFO"
        /*0018*/ 	.short	0x0002
        /*001a*/ 	.short	0x0064
        /*001c*/ 	.short	0x0082
	.zero		2


//--------------------- .nv.info                  --------------------------
	.section	.nv.info,"",@"SHT_CUDA_INFO"
	.align	4


	//----- nvinfo : EIATTR_REGCOUNT
	.align		4
        /*0000*/ 	.byte	0x04, 0x2f
        /*0002*/ 	.short	(.L_55 - .L_54)
	.align		4
.L_54:
        /*0004*/ 	.word	index@(_Z18init_one_on_devicePfi)
        /*0008*/ 	.word	0x0000000c


	//----- nvinfo : EIATTR_FRAME_SIZE
	.align		4
.L_55:
        /*000c*/ 	.byte	0x04, 0x11
        /*000e*/ 	.short	(.L_57 - .L_56)
	.align		4
.L_56:
        /*0010*/ 	.word	index@(_Z18init_one_on_devicePfi)
        /*0014*/ 	.word	0x00000000


	//----- nvinfo : EIATTR_REGCOUNT
	.align		4
.L_57:
        /*0018*/ 	.byte	0x04, 0x2f
        /*001a*/ 	.short	(.L_59 - .L_58)
	.align		4
.L_58:
        /*001c*/ 	.word	index@(_Z14bitonicSortGPUPfii)
        /*0020*/ 	.word	0x0000000c


	//----- nvinfo : EIATTR_FRAME_SIZE
	.align		4
.L_59:
        /*0024*/ 	.byte	0x04, 0x11
        /*0026*/ 	.short	(.L_61 - .L_60)
	.align		4
.L_60:
        /*0028*/ 	.word	index@(_Z14bitonicSortGPUPfii)
        /*002c*/ 	.word	0x00000000


	//----- nvinfo : EIATTR_REGCOUNT
	.align		4
.L_61:
        /*0030*/ 	.byte	0x04, 0x2f
        /*0032*/ 	.short	(.L_63 - .L_62)
	.align		4
.L_62:
        /*0034*/ 	.word	index@(_Z13copy_with_padPfS_jj)
        /*0038*/ 	.word	0x00000014


	//----- nvinfo : EIATTR_FRAME_SIZE
	.align		4
.L_63:
        /*003c*/ 	.byte	0x04, 0x11
        /*003e*/ 	.short	(.L_65 - .L_64)
	.align		4
.L_64:
        /*0040*/ 	.word	index@($__internal_4_$__cuda_sm20_div_u64)
        /*0044*/ 	.word	0x00000000


	//----- nvinfo : EIATTR_FRAME_SIZE
	.align		4
.L_65:
        /*0048*/ 	.byte	0x04, 0x11
        /*004a*/ 	.short	(.L_67 - .L_66)
	.align		4
.L_66:
        /*004c*/ 	.word	index@(_Z13copy_with_padPfS_jj)
        /*0050*/ 	.word	0x00000000


	//----- nvinfo : EIATTR_REGCOUNT
	.align		4
.L_67:
        /*0054*/ 	.byte	0x04, 0x2f
        /*0056*/ 	.short	(.L_69 - .L_68)
	.align		4
.L_68:
        /*0058*/ 	.word	index@(_Z27copy_back_from_padded_arrayPfS_j)
        /*005c*/ 	.word	0x0000001c


	//----- nvinfo : EIATTR_FRAME_SIZE
	.align		4
.L_69:
        /*0060*/ 	.byte	0x04, 0x11
        /*0062*/ 	.short	(.L_71 - .L_70)
	.align		4
.L_70:
        /*0064*/ 	.word	index@($__internal_3_$__cuda_sm20_div_u64)
        /*0068*/ 	.word	0x00000000


	//----- nvinfo : EIATTR_FRAME_SIZE
	.align		4
.L_71:
        /*006c*/ 	.byte	0x04, 0x11
        /*006e*/ 	.short	(.L_73 - .L_72)
	.align		4
.L_72:
        /*0070*/ 	.word	index@(_Z27copy_back_from_padded_arrayPfS_j)
        /*0074*/ 	.word	0x00000000


	//----- nvinfo : EIATTR_REGCOUNT
	.align		4
.L_73:
        /*0078*/ 	.byte	0x04, 0x2f
        /*007a*/ 	.short	(.L_75 - .L_74)
	.align		4
.L_74:
        /*007c*/ 	.word	index@(_Z10prefix_sumPKiPiS1_m)
        /*0080*/ 	.word	0x00000016


	//----- nvinfo : EIATTR_FRAME_SIZE
	.align		4
.L_75:
        /*0084*/ 	.byte	0x04, 0x11
        /*0086*/ 	.short	(.L_77 - .L_76)
	.align		4
.L_76:
        /*0088*/ 	.word	index@(_Z10prefix_sumPKiPiS1_m)
        /*008c*/ 	.word	0x00000000


	//----- nvinfo : EIATTR_REGCOUNT
	.align		4
.L_77:
        /*0090*/ 	.byte	0x04, 0x2f
        /*0092*/ 	.short	(.L_79 - .L_78)
	.align		4
.L_78:
        /*0094*/ 	.word	index@(_Z16prefix_sum_finalPKiPiS1_m)
        /*0098*/ 	.word	0x0000000c


	//----- nvinfo : EIATTR_FRAME_SIZE
	.align		4
.L_79:
        /*009c*/ 	.byte	0x04, 0x11
        /*009e*/ 	.short	(.L_81 - .L_80)
	.align		4
.L_80:
        /*00a0*/ 	.word	index@(_Z16prefix_sum_finalPKiPiS1_m)
        /*00a4*/ 	.word	0x00000000


	//----- nvinfo : EIATTR_REGCOUNT
	.align		4
.L_81:
        /*00a8*/ 	.byte	0x04, 0x2f
        /*00aa*/ 	.short	(.L_83 - .L_82)
	.align		4
.L_82:
        /*00ac*/ 	.word	index@(_Z16shift_prefix_sumPii)
        /*00b0*/ 	.word	0x00000008


	//----- nvinfo : EIATTR_FRAME_SIZE
	.align		4
.L_83:
        /*00b4*/ 	.byte	0x04, 0x11
        /*00b6*/ 	.short	(.L_85 - .L_84)
	.align		4
.L_84:
        /*00b8*/ 	.word	index@(_Z16shift_prefix_sumPii)
        /*00bc*/ 	.word	0x00000000


	//----- nvinfo : EIATTR_REGCOUNT
	.align		4
.L_85:
        /*00c0*/ 	.byte	0x04, 0x2f
        /*00c2*/ 	.short	(.L_87 - .L_86)
	.align		4
.L_86:
        /*00c4*/ 	.word	index@(_Z10safe_shiftPiS_i)
        /*00c8*/ 	.word	0x0000000a


	//----- nvinfo : EIATTR_FRAME_SIZE
	.align		4
.L_87:
        /*00cc*/ 	.byte	0x04, 0x11
        /*00ce*/ 	.short	(.L_89 - .L_88)
	.align		4
.L_88:
        /*00d0*/ 	.word	index@(_Z10safe_shiftPiS_i)
        /*00d4*/ 	.word	0x00000000


	//----- nvinfo : EIATTR_REGCOUNT
	.align		4
.L_89:
        /*00d8*/ 	.byte	0x04, 0x2f
        /*00da*/ 	.short	(.L_91 - .L_90)
	.align		4
.L_90:
        /*00dc*/ 	.word	index@(_Z9copy_backPiS_i)
        /*00e0*/ 	.word	0x0000000a


	//----- nvinfo : EIATTR_FRAME_SIZE
	.align		4
.L_91:
        /*00e4*/ 	.byte	0x04, 0x11
        /*00e6*/ 	.short	(.L_93 - .L_92)
	.align		4
.L_92:
        /*00e8*/ 	.word	index@(_Z9copy_backPiS_i)
        /*00ec*/ 	.word	0x00000000


	//----- nvinfo : EIATTR_REGCOUNT
	.align		4
.L_93:
        /*00f0*/ 	.byte	0x04, 0x2f
        /*00f2*/ 	.short	(.L_95 - .L_94)
	.align		4
.L_94:
        /*00f4*/ 	.word	index@(_Z27calc_forman_ricci_curvaturePiS_S_S_S_PfS0_i)
        /*00f8*/ 	.word	0x00000024


	//----- nvinfo : EIATTR_FRAME_SIZE
	.align		4
.L_95:
        /*00fc*/ 	.byte	0x04, 0x11
        /*00fe*/ 	.short	(.L_97 - .L_96)
	.align		4
.L_96:
        /*0100*/ 	.word	index@($__internal_2_$__cuda_sm20_sqrt_rn_f32_slowpath)
        /*0104*/ 	.word	0x00000000


	//----- nvinfo : EIATTR_FRAME_SIZE
	.align		4
.L_97:
        /*0108*/ 	.byte	0x04, 0x11
        /*010a*/ 	.short	(.L_99 - .L_98)
	.align		4
.L_98:
        /*010c*/ 	.word	index@($__internal_1_$__cuda_sm20_rcp_rn_f32_slowpath)
        /*0110*/ 	.word	0x00000000


	//----- nvinfo : EIATTR_FRAME_SIZE
	.align		4
.L_99:
        /*0114*/ 	.byte	0x04, 0x11
        /*0116*/ 	.short	(.L_101 - .L_100)
	.align		4
.L_100:
        /*0118*/ 	.word	index@(_Z27calc_forman_ricci_curvaturePiS_S_S_S_PfS0_i)
        /*011c*/ 	.word	0x00000000


	//----- nvinfo : EIATTR_REGCOUNT
	.align		4
.L_101:
        /*0120*/ 	.byte	0x04, 0x2f
        /*0122*/ 	.short	(.L_103 - .L_102)
	.align		4
.L_102:
        /*0124*/ 	.word	index@(_Z13update_weightPiS_S_S_S_PfS0_i)
        /*0128*/ 	.word	0x00000010


	//----- nvinfo : EIATTR_FRAME_SIZE
	.align		4
.L_103:
        /*012c*/ 	.byte	0x04, 0x11
        /*012e*/ 	.short	(.L_105 - .L_104)
	.align		4
.L_104:
        /*0130*/ 	.word	index@(_Z13update_weightPiS_S_S_S_PfS0_i)
        /*0134*/ 	.word	0x00000000


	//----- nvinfo : EIATTR_REGCOUNT
	.align		4
.L_105:
        /*0138*/ 	.byte	0x04, 0x2f
        /*013a*/ 	.short	(.L_107 - .L_106)
	.align		4
.L_106:
        /*013c*/ 	.word	index@(_Z19array_sum_blockwisePfiS_)
        /*0140*/ 	.word	0x0000000e


	//----- nvinfo : EIATTR_FRAME_SIZE
	.align		4
.L_107:
        /*0144*/ 	.byte	0x04, 0x11
        /*0146*/ 	.short	(.L_109 - .L_108)
	.align		4
.L_108:
        /*0148*/ 	.word	index@(_Z19array_sum_blockwisePfiS_)
        /*014c*/ 	.word	0x00000000


	//----- nvinfo : EIATTR_REGCOUNT
	.align		4
.L_109:
        /*0150*/ 	.byte	0x04, 0x2f
        /*0152*/ 	.short	(.L_111 - .L_110)
	.align		4
.L_110:
        /*0154*/ 	.word	index@(_Z17normalize_weightsPffi)
        /*0158*/ 	.word	0x00000015


	//----- nvinfo : EIATTR_FRAME_SIZE
	.align		4
.L_111:
        /*015c*/ 	.byte	0x04, 0x11
        /*015e*/ 	.short	(.L_113 - .L_112)
	.align		4
.L_112:
        /*0160*/ 	.word	index@($__internal_0_$__cuda_sm3x_div_rn_noftz_f32_slowpath)
        /*0164*/ 	.word	0x00000000


	//----- nvinfo : EIATTR_FRAME_SIZE
	.align		4
.L_113:
        /*0168*/ 	.byte	0x04, 0x11
        /*016a*/ 	.short	(.L_115 - .L_114)
	.align		4
.L_114:
        /*016c*/ 	.word	index@(_Z17normalize_weightsPffi)
        /*0170*/ 	.word	0x00000000


	//----- nvinfo : EIATTR_REGCOUNT
	.align		4
.L_115:
        /*0174*/ 	.byte	0x04, 0x2f
        /*0176*/ 	.short	(.L_117 - .L_116)
	.align		4
.L_116:
        /*0178*/ 	.word	index@(_Z24bfs_loop_for_cc_labelingPiS_S_S_S_iS_i)
        /*017c*/ 	.word	0x0000001e


	//----- nvinfo : EIATTR_FRAME_SIZE
	.align		4
.L_117:
        /*0180*/ 	.byte	0x04, 0x11
        /*0182*/ 	.short	(.L_119 - .L_118)
	.align		4
.L_118:
        /*0184*/ 	.word	index@(_Z24bfs_loop_for_cc_labelingPiS_S_S_S_iS_i)
        /*0188*/ 	.word	0x00000000


	//----- nvinfo : EIATTR_REGCOUNT
	.align		4
.L_119:
        /*018c*/ 	.byte	0x04, 0x2f
        /*018e*/ 	.short	(.L_121 - .L_120)
	.align		4
.L_120:
        /*0190*/ 	.word	index@(_ZN3cub18CUB_300001_SM_10006detail11EmptyKernelIvEEvv)
        /*0194*/ 	.word	0x00000004


	//----- nvinfo : EIATTR_FRAME_SIZE
	.align		4
.L_121:
        /*0198*/ 	.byte	0x04, 0x11
        /*019a*/ 	.short	(.L_123 - .L_122)
	.align		4
.L_122:
        /*019c*/ 	.word	index@(_ZN3cub18CUB_300001_SM_10006detail11EmptyKernelIvEEvv)
        /*01a0*/ 	.word	0x00000000


	//----- nvinfo : EIATTR_MIN_STACK_SIZE
	.align		4
.L_123:
        /*01a4*/ 	.byte	0x04, 0x12
        /*01a6*/ 	.short	(.L_125 - .L_124)
	.align		4
.L_124:
        /*01a8*/ 	.word	index@(_ZN3cub18CUB_300001_SM_10006detail11EmptyKernelIvEEvv)
        /*01ac*/ 	.word	0x00000000


	//----- nvinfo : EIATTR_MIN_STACK_SIZE
	.align		4
.L_125:
        /*01b0*/ 	.byte	0x04, 0x12
        /*01b2*/ 	.short	(.L_127 - .L_126)
	.align		4
.L_126:
        /*01b4*/ 	.word	index@(_Z24bfs_loop_for_cc_labelingPiS_S_S_S_iS_i)
        /*01b8*/ 	.word	0x00000000


	//----- nvinfo : EIATTR_MIN_STACK_SIZE
	.align		4
.L_127:
        /*01bc*/ 	.byte	0x04, 0x12
        /*01be*/ 	.short	(.L_129 - .L_128)
	.align		4
.L_128:
        /*01c0*/ 	.word	index@(_Z17normalize_weightsPffi)
        /*01c4*/ 	.word	0x00000000


	//----- nvinfo : EIATTR_MIN_STACK_SIZE
	.align		4
.L_129:
        /*01c8*/ 	.byte	0x04, 0x12
        /*01ca*/ 	.short	(.L_131 - .L_130)
	.align		4
.L_130:
        /*01cc*/ 	.word	index@(_Z19array_sum_blockwisePfiS_)
        /*01d0*/ 	.word	0x00000000


	//----- nvinfo : EIATTR_MIN_STACK_SIZE
	.align		4
.L_131:
        /*01d4*/ 	.byte	0x04, 0x12
        /*01d6*/ 	.short	(.L_133 - .L_132)
	.align		4
.L_132:
        /*01d8*/ 	.word	index@(_Z13update_weightPiS_S_S_S_PfS0_i)
        /*01dc*/ 	.word	0x00000000


	//----- nvinfo : EIATTR_MIN_STACK_SIZE
	.align		4
.L_133:
        /*01e0*/ 	.byte	0x04, 0x12
        /*01e2*/ 	.short	(.L_135 - .L_134)
	.align		4
.L_134:
        /*01e4*/ 	.word	index@(_Z27calc_forman_ricci_curvaturePiS_S_S_S_PfS0_i)
        /*01e8*/ 	.word	0x00000000


	//----- nvinfo : EIATTR_MIN_STACK_SIZE
	.align		4
.L_135:
        /*01ec*/ 	.byte	0x04, 0x12
        /*01ee*/ 	.short	(.L_137 - .L_136)
	.align		4
.L_136:
        /*01f0*/ 	.word	index@(_Z9copy_backPiS_i)
        /*01f4*/ 	.word	0x00000000


	//----- nvinfo : EIATTR_MIN_STACK_SIZE
	.align		4
.L_137:
        /*01f8*/ 	.byte	0x04, 0x12
        /*01fa*/ 	.short	(.L_139 - .L_138)
	.align		4
.L_138:
        /*01fc*/ 	.word	index@(_Z10safe_shiftPiS_i)
        /*0200*/ 	.word	0x00000000


	//----- nvinfo : EIATTR_MIN_STACK_SIZE
	.align		4
.L_139:
        /*0204*/ 	.byte	0x04, 0x12
        /*0206*/ 	.short	(.L_141 - .L_140)
	.align		4
.L_140:
        /*0208*/ 	.word	index@(_Z16shift_prefix_sumPii)
        /*020c*/ 	.word	0x00000000


	//----- nvinfo : EIATTR_MIN_STACK_SIZE
	.align		4
.L_141:
        /*0210*/ 	.byte	0x04, 0x12
        /*0212*/ 	.short	(.L_143 - .L_142)
	.align		4
.L_142:
        /*0214*/ 	.word	index@(_Z16prefix_sum_finalPKiPiS1_m)
        /*0218*/ 	.word	0x00000000


	//----- nvinfo : EIATTR_MIN_STACK_SIZE
	.align		4
.L_143:
        /*021c*/ 	.byte	0x04, 0x12
        /*021e*/ 	.short	(.L_145 - .L_144)
	.align		4
.L_144:
        /*0220*/ 	.word	index@(_Z10prefix_sumPKiPiS1_m)
        /*0224*/ 	.word	0x00000000


	//----- nvinfo : EIATTR_MIN_STACK_SIZE
	.align		4
.L_145:
        /*0228*/ 	.byte	0x04, 0x12
        /*022a*/ 	.short	(.L_147 - .L_146)
	.align		4
.L_146:
        /*022c*/ 	.word	index@(_Z27copy_back_from_padded_arrayPfS_j)
        /*0230*/ 	.word	0x00000000


	//----- nvinfo : EIATTR_MIN_STACK_SIZE
	.align		4
.L_147:
        /*0234*/ 	.byte	0x04, 0x12
        /*0236*/ 	.short	(.L_149 - .L_148)
	.align		4
.L_148:
        /*0238*/ 	.word	index@(_Z13copy_with_padPfS_jj)
        /*023c*/ 	.word	0x00000000


	//----- nvinfo : EIATTR_MIN_STACK_SIZE
	.align		4
.L_149:
        /*0240*/ 	.byte	0x04, 0x12
        /*0242*/ 	.short	(.L_151 - .L_150)
	.align		4
.L_150:
        /*0244*/ 	.word	index@(_Z14bitonicSortGPUPfii)
        /*0248*/ 	.word	0x00000000


	//----- nvinfo : EIATTR_MIN_STACK_SIZE
	.align		4
.L_151:
        /*024c*/ 	.byte	0x04, 0x12
        /*024e*/ 	.short	(.L_153 - .L_152)
	.align		4
.L_152:
        /*0250*/ 	.word	index@(_Z18init_one_on_devicePfi)
        /*0254*/ 	.word	0x00000000
.L_153:


//--------------------- .nv.compat                --------------------------
	.section	.nv.compat,"",@"SHT_CUDA_COMPAT_INFO"
	.align	4
        /*0000*/ 	.byte	0x02, 0x09, 0x00, 0x00, 0x02, 0x02, 0x01, 0x00, 0x02, 0x05, 0x05, 0x00, 0x03, 0x07, 0x01, 0x01
        /*0010*/ 	.byte	0x02, 0x03, 0x00, 0x00, 0x02, 0x06, 0x01, 0x00, 0x04, 0x0b, 0x08, 0x00, 0x01, 0x00, 0x00, 0x00
        /*0020*/ 	.byte	0x00, 0x00, 0x00, 0x00


//--------------------- .nv.info._ZN3cub18CUB_300001_SM_10006detail11EmptyKernelIvEEvv --------------------------
	.section	.nv.info._ZN3cub18CUB_300001_SM_10006detail11EmptyKernelIvEEvv,"",@"SHT_CUDA_INFO"
	.sectionflags	@""
	.align	4


	//----- nvinfo : EIATTR_CUDA_API_VERSION
	.align		4
        /*0000*/ 	.byte	0x04, 0x37
        /*0002*/ 	.short	(.L_155 - .L_154)
.L_154:
        /*0004*/ 	.word	0x00000082


	//----- nvinfo : EIATTR_SPARSE_MMA_MASK
	.align		4
.L_155:
        /*0008*/ 	.byte	0x03, 0x50
        /*000a*/ 	.short	0x0000


	//----- nvinfo : EIATTR_MAXREG_COUNT
	.align		4
        /*000c*/ 	.byte	0x03, 0x1b
        /*000e*/ 	.short	0x00ff


	//----- nvinfo : EIATTR_MERCURY_ISA_VERSION
	.align		4
        /*0010*/ 	.byte	0x03, 0x5f
        /*0012*/ 	.short	0x0101


	//----- nvinfo : EIATTR_VRC_CTA_INIT_COUNT
	.align		4
        /*0014*/ 	.byte	0x02, 0x4a
	.zero		1
	.zero		1


	//----- nvinfo : EIATTR_EXIT_INSTR_OFFSETS
	.align		4
        /*0018*/ 	.byte	0x04, 0x1c
        /*001a*/ 	.short	(.L_157 - .L_156)


	//   ....[0]....
.L_156:
        /*001c*/ 	.word	0x00000010


	//----- nvinfo : EIATTR_SW_WAR
	.align		4
.L_157:
        /*0020*/ 	.byte	0x04, 0x36
        /*0022*/ 	.short	(.L_159 - .L_158)
.L_158:
        /*0024*/ 	.word	0x00000008
.L_159:


//--------------------- .nv.info._Z24bfs_loop_for_cc_labelingPiS_S_S_S_iS_i --------------------------
	.section	.nv.info._Z24bfs_loop_for_cc_labelingPiS_S_S_S_iS_i,"",@"SHT_CUDA_INFO"
	.sectionflags	@""
	.align	4


	//----- nvinfo : EIATTR_CUDA_API_VERSION
	.align		4
        /*0000*/ 	.byte	0x04, 0x37
        /*0002*/ 	.short	(.L_161 - .L_160)
.L_160:
        /*0004*/ 	.word	0x00000082


	//----- nvinfo : EIATTR_KPARAM_INFO
	.align		4
.L_161:
        /*0008*/ 	.byte	0x04, 0x17
        /*000a*/ 	.short	(.L_163 - .L_162)
.L_162:
        /*000c*/ 	.word	0x00000000
        /*0010*/ 	.short	0x0007
        /*0012*/ 	.short	0x0038
        /*0014*/ 	.byte	0x00, 0xf0, 0x11, 0x00


	//----- nvinfo : EIATTR_KPARAM_INFO
	.align		4
.L_163:
        /*0018*/ 	.byte	0x04, 0x17
        /*001a*/ 	.short	(.L_165 - .L_164)
.L_164:
        /*001c*/ 	.word	0x00000000
        /*0020*/ 	.short	0x0006
        /*0022*/ 	.short	0x0030
        /*0024*/ 	.byte	0x00, 0xf5, 0x21, 0x00


	//----- nvinfo : EIATTR_KPARAM_INFO
	.align		4
.L_165:
        /*0028*/ 	.byte	0x04, 0x17
        /*002a*/ 	.short	(.L_167 - .L_166)
.L_166:
        /*002c*/ 	.word	0x00000000
        /*0030*/ 	.short	0x0005
        /*0032*/ 	.short	0x0028
        /*0034*/ 	.byte	0x00, 0xf0, 0x11, 0x00


	//----- nvinfo : EIATTR_KPARAM_INFO
	.align		4
.L_167:
        /*0038*/ 	.byte	0x04, 0x17
        /*003a*/ 	.short	(.L_169 - .L_168)
.L_168:
        /*003c*/ 	.word	0x00000000
        /*0040*/ 	.short	0x0004
        /*0042*/ 	.short	0x0020
        /*0044*/ 	.byte	0x00, 0xf5, 0x21, 0x00


	//----- nvinfo : EIATTR_KPARAM_INFO
	.align		4
.L_169:
        /*0048*/ 	.byte	0x04, 0x17
        /*004a*/ 	.short	(.L_171 - .L_170)
.L_170:
        /*004c*/ 	.word	0x00000000
        /*0050*/ 	.short	0x0003
        /*0052*/ 	.short	0x0018
        /*0054*/ 	.byte	0x00, 0xf5, 0x21, 0x00


	//----- nvinfo : EIATTR_KPARAM_INFO
	.align		4
.L_171:
        /*0058*/ 	.byte	0x04, 0x17
        /*005a*/ 	.short	(.L_173 - .L_172)
.L_172:
        /*005c*/ 	.word	0x00000000
        /*0060*/ 	.short	0x0002
        /*0062*/ 	.short	0x0010
        /*0064*/ 	.byte	0x00, 0xf5, 0x21, 0x00


	//----- nvinfo : EIATTR_KPARAM_INFO
	.align		4
.L_173:
        /*0068*/ 	.byte	0x04, 0x17
        /*006a*/ 	.short	(.L_175 - .L_174)
.L_174:
        /*006c*/ 	.word	0x00000000
        /*0070*/ 	.short	0x0001
        /*0072*/ 	.short	0x0008
        /*0074*/ 	.byte	0x00, 0xf5, 0x21, 0x00


	//----- nvinfo : EIATTR_KPARAM_INFO
	.align		4
.L_175:
        /*0078*/ 	.byte	0x04, 0x17
        /*007a*/ 	.short	(.L_177 - .L_176)
.L_176:
        /*007c*/ 	.word	0x00000000
        /*0080*/ 	.short	0x0000
        /*0082*/ 	.short	0x0000
        /*0084*/ 	.byte	0x00, 0xf5, 0x21, 0x00


	//----- nvinfo : EIATTR_SPARSE_MMA_MASK
	.align		4
.L_177:
        /*0088*/ 	.byte	0x03, 0x50
        /*008a*/ 	.short	0x0000


	//----- nvinfo : EIATTR_MAXREG_COUNT
	.align		4
        /*008c*/ 	.byte	0x03, 0x1b
        /*008e*/ 	.short	0x00ff


	//----- nvinfo : EIATTR_MERCURY_ISA_VERSION
	.align		4
        /*0090*/ 	.byte	0x03, 0x5f
        /*0092*/ 	.short	0x0101


	//----- nvinfo : EIATTR_VRC_CTA_INIT_COUNT
	.align		4
        /*0094*/ 	.byte	0x02, 0x4a
	.zero		1
	.zero		1


	//----- nvinfo : EIATTR_EXIT_INSTR_OFFSETS
	.align		4
        /*0098*/ 	.byte	0x04, 0x1c
        /*009a*/ 	.short	(.L_179 - .L_178)


	//   ....[0]....
.L_178:
        /*009c*/ 	.word	0x00000060


	//   ....[1]....
        /*00a0*/ 	.word	0x00000350


	//----- nvinfo : EIATTR_CRS_STACK_SIZE
	.align		4
.L_179:
        /*00a4*/ 	.byte	0x04, 0x1e
        /*00a6*/ 	.short	(.L_181 - .L_180)
.L_180:
        /*00a8*/ 	.word	0x00000000


	//----- nvinfo : EIATTR_CBANK_PARAM_SIZE
	.align		4
.L_181:
        /*00ac*/ 	.byte	0x03, 0x19
        /*00ae*/ 	.short	0x003c


	//----- nvinfo : EIATTR_PARAM_CBANK
	.align		4
        /*00b0*/ 	.byte	0x04, 0x0a
        /*00b2*/ 	.short	(.L_183 - .L_182)
	.align		4
.L_182:
        /*00b4*/ 	.word	index@(.nv.constant0._Z24bfs_loop_for_cc_labelingPiS_S_S_S_iS_i)
        /*00b8*/ 	.short	0x0380
        /*00ba*/ 	.short	0x003c


	//----- nvinfo : EIATTR_SW_WAR
	.align		4
.L_183:
        /*00bc*/ 	.byte	0x04, 0x36
        /*00be*/ 	.short	(.L_185 - .L_184)
.L_184:
        /*00c0*/ 	.word	0x00000008
.L_185:


//--------------------- .nv.info._Z17normalize_weightsPffi --------------------------
	.section	.nv.info._Z17normalize_weightsPffi,"",@"SHT_CUDA_INFO"
	.sectionflags	@""
	.align	4


	//----- nvinfo : EIATTR_CUDA_API_VERSION
	.align		4
        /*0000*/ 	.byte	0x04, 0x37
        /*0002*/ 	.short	(.L_187 - .L_186)
.L_186:
        /*0004*/ 	.word	0x00000082


	//----- nvinfo : EIATTR_KPARAM_INFO
	.align		4
.L_187:
        /*0008*/ 	.byte	0x04, 0x17
        /*000a*/ 	.short	(.L_189 - .L_188)
.L_188:
        /*000c*/ 	.word	0x00000000
        /*0010*/ 	.short	0x0002
        /*0012*/ 	.short	0x000c
        /*0014*/ 	.byte	0x00, 0xf0, 0x11, 0x00


	//----- nvinfo : EIATTR_KPARAM_INFO
	.align		4
.L_189:
        /*0018*/ 	.byte	0x04, 0x17
        /*001a*/ 	.short	(.L_191 - .L_190)
.L_190:
        /*001c*/ 	.word	0x00000000
        /*0020*/ 	.short	0x0001
        /*0022*/ 	.short	0x0008
        /*0024*/ 	.byte	0x00, 0xf0, 0x11, 0x00


	//----- nvinfo : EIATTR_KPARAM_INFO
	.align		4
.L_191:
        /*0028*/ 	.byte	0x04, 0x17
        /*002a*/ 	.short	(.L_193 - .L_192)
.L_192:
        /*002c*/ 	.word	0x00000000
        /*0030*/ 	.short	0x0000
        /*0032*/ 	.short	0x0000
        /*0034*/ 	.byte	0x00, 0xf5, 0x21, 0x00


	//----- nvinfo : EIATTR_SPARSE_MMA_MASK
	.align		4
.L_193:
        /*0038*/ 	.byte	0x03, 0x50
        /*003a*/ 	.short	0x0000


	//----- nvinfo : EIATTR_MAXREG_COUNT
	.align		4
        /*003c*/ 	.byte	0x03, 0x1b
        /*003e*/ 	.short	0x00ff


	//----- nvinfo : EIATTR_MERCURY_ISA_VERSION
	.align		4
        /*0040*/ 	.byte	0x03, 0x5f
        /*0042*/ 	.short	0x0101


	//----- nvinfo : EIATTR_VRC_CTA_INIT_COUNT
	.align		4
        /*0044*/ 	.byte	0x02, 0x4a
	.zero		1
	.zero		1


	//----- nvinfo : EIATTR_EXIT_INSTR_OFFSETS
	.align		4
        /*0048*/ 	.byte	0x04, 0x1c
        /*004a*/ 	.short	(.L_195 - .L_194)


	//   ....[0]....
.L_194:
        /*004c*/ 	.word	0x00000070


	//   ....[1]....
        /*0050*/ 	.word	0x00000200


	//----- nvinfo : EIATTR_CRS_STACK_SIZE
	.align		4
.L_195:
        /*0054*/ 	.byte	0x04, 0x1e
        /*0056*/ 	.short	(.L_197 - .L_196)
.L_196:
        /*0058*/ 	.word	0x00000000


	//----- nvinfo : EIATTR_CBANK_PARAM_SIZE
	.align		4
.L_197:
        /*005c*/ 	.byte	0x03, 0x19
        /*005e*/ 	.short	0x0010


	//----- nvinfo : EIATTR_PARAM_CBANK
	.align		4
        /*0060*/ 	.byte	0x04, 0x0a
        /*0062*/ 	.short	(.L_199 - .L_198)
	.align		4
.L_198:
        /*0064*/ 	.word	index@(.nv.constant0._Z17normalize_weightsPffi)
        /*0068*/ 	.short	0x0380
        /*006a*/ 	.short	0x0010


	//----- nvinfo : EIATTR_SW_WAR
	.align		4
.L_199:
        /*006c*/ 	.byte	0x04, 0x36
        /*006e*/ 	.short	(.L_201 - .L_200)
.L_200:
        /*0070*/ 	.word	0x00000008
.L_201:


//--------------------- .nv.info._Z19array_sum_blockwisePfiS_ --------------------------
	.section	.nv.info._Z19array_sum_blockwisePfiS_,"",@"SHT_CUDA_INFO"
	.sectionflags	@""
	.align	4


	//----- nvinfo : EIATTR_CUDA_API_VERSION
	.align		4
        /*0000*/ 	.byte	0x04, 0x37
        /*0002*/ 	.short	(.L_203 - .L_202)
.L_202:
        /*0004*/ 	.word	0x00000082


	//----- nvinfo : EIATTR_KPARAM_INFO
	.align		4
.L_203:
        /*0008*/ 	.byte	0x04, 0x17
        /*000a*/ 	.short	(.L_205 - .L_204)
.L_204:
        /*000c*/ 	.word	0x00000000
        /*0010*/ 	.short	0x0002
        /*0012*/ 	.short	0x0010
        /*0014*/ 	.byte	0x00, 0xf5, 0x21, 0x00


	//----- nvinfo : EIATTR_KPARAM_INFO
	.align		4
.L_205:
        /*0018*/ 	.byte	0x04, 0x17
        /*001a*/ 	.short	(.L_207 - .L_206)
.L_206:
        /*001c*/ 	.word	0x00000000
        /*0020*/ 	.short	0x0001
        /*0022*/ 	.short	0x0008
        /*0024*/ 	.byte	0x00, 0xf0, 0x11, 0x00


	//----- nvinfo : EIATTR_KPARAM_INFO
	.align		4
.L_207:
        /*0028*/ 	.byte	0x04, 0x17
        /*002a*/ 	.short	(.L_209 - .L_208)
.L_208:
        /*002c*/ 	.word	0x00000000
        /*0030*/ 	.short	0x0000
        /*0032*/ 	.short	0x0000
        /*0034*/ 	.byte	0x00, 0xf5, 0x21, 0x00


	//----- nvinfo : EIATTR_SPARSE_MMA_MASK
	.align		4
.L_209:
        /*0038*/ 	.byte	0x03, 0x50
        /*003a*/ 	.short	0x0000


	//----- nvinfo : EIATTR_MAXREG_COUNT
	.align		4
        /*003c*/ 	.byte	0x03, 0x1b
        /*003e*/ 	.short	0x00ff


	//----- nvinfo : EIATTR_NUM_BARRIERS
	.align		4
        /*0040*/ 	.byte	0x02, 0x4c
        /*0042*/ 	.byte	0x01
	.zero		1


	//----- nvinfo : EIATTR_MERCURY_ISA_VERSION
	.align		4
        /*0044*/ 	.byte	0x03, 0x5f
        /*0046*/ 	.short	0x0101


	//----- nvinfo : EIATTR_VRC_CTA_INIT_COUNT
	.align		4
        /*0048*/ 	.byte	0x02, 0x4a
	.zero		1
	.zero		1


	//----- nvinfo : EIATTR_EXIT_INSTR_OFFSETS
	.align		4
        /*004c*/ 	.byte	0x04, 0x1c
        /*004e*/ 	.short	(.L_211 - .L_210)


	//   ....[0]....
.L_210:
        /*0050*/ 	.word	0x000002b0


	//   ....[1]....
        /*0054*/ 	.word	0x00000330


	//----- nvinfo : EIATTR_CRS_STACK_SIZE
	.align		4
.L_211:
        /*0058*/ 	.byte	0x04, 0x1e
        /*005a*/ 	.short	(.L_213 - .L_212)
.L_212:
        /*005c*/ 	.word	0x00000000


	//----- nvinfo : EIATTR_CBANK_PARAM_SIZE
	.align		4
.L_213:
        /*0060*/ 	.byte	0x03, 0x19
        /*0062*/ 	.short	0x0018


	//----- nvinfo : EIATTR_PARAM_CBANK
	.align		4
        /*0064*/ 	.byte	0x04, 0x0a
        /*0066*/ 	.short	(.L_215 - .L_214)
	.align		4
.L_214:
        /*0068*/ 	.word	index@(.nv.constant0._Z19array_sum_blockwisePfiS_)
        /*006c*/ 	.short	0x0380
        /*006e*/ 	.short	0x0018


	//----- nvinfo : EIATTR_SW_WAR
	.align		4
.L_215:
        /*0070*/ 	.byte	0x04, 0x36
        /*0072*/ 	.short	(.L_217 - .L_216)
.L_216:
        /*0074*/ 	.word	0x00000008
.L_217:


//--------------------- .nv.info._Z13update_weightPiS_S_S_S_PfS0_i --------------------------
	.section	.nv.info._Z13update_weightPiS_S_S_S_PfS0_i,"",@"SHT_CUDA_INFO"
	.sectionflags	@""
	.align	4


	//----- nvinfo : EIATTR_CUDA_API_VERSION
	.align		4
        /*0000*/ 	.byte	0x04, 0x37
        /*0002*/ 	.short	(.L_219 - .L_218)
.L_218:
        /*0004*/ 	.word	0x00000082


	//----- nvinfo : EIATTR_KPARAM_INFO
	.align		4
.L_219:
        /*0008*/ 	.byte	0x04, 0x17
        /*000a*/ 	.short	(.L_221 - .L_220)
.L_220:
        /*000c*/ 	.word	0x00000000
        /*0010*/ 	.short	0x0007
        /*0012*/ 	.short	0x0038
        /*0014*/ 	.byte	0x00, 0xf0, 0x11, 0x00


	//----- nvinfo : EIATTR_KPARAM_INFO
	.align		4
.L_221:
        /*0018*/ 	.byte	0x04, 0x17
        /*001a*/ 	.short	(.L_223 - .L_222)
.L_222:
        /*001c*/ 	.word	0x00000000
        /*0020*/ 	.short	0x0006
        /*0022*/ 	.short	0x0030
        /*0024*/ 	.byte	0x00, 0xf5, 0x21, 0x00


	//----- nvinfo : EIATTR_KPARAM_INFO
	.align		4
.L_223:
        /*0028*/ 	.byte	0x04, 0x17
        /*002a*/ 	.short	(.L_225 - .L_224)
.L_224:
        /*002c*/ 	.word	0x00000000
        /*0030*/ 	.short	0x0005
        /*0032*/ 	.short	0x0028
        /*0034*/ 	.byte	0x00, 0xf5, 0x21, 0x00


	//----- nvinfo : EIATTR_KPARAM_INFO
	.align		4
.L_225:
        /*0038*/ 	.byte	0x04, 0x17
        /*003a*/ 	.short	(.L_227 - .L_226)
.L_226:
        /*003c*/ 	.word	0x00000000
        /*0040*/ 	.short	0x0004
        /*0042*/ 	.short	0x0020
        /*0044*/ 	.byte	0x00, 0xf5, 0x21, 0x00


	//----- nvinfo : EIATTR_KPARAM_INFO
	.align		4
.L_227:
        /*0048*/ 	.byte	0x04, 0x17
        /*004a*/ 	.short	(.L_229 - .L_228)
.L_228:
        /*004c*/ 	.word	0x00000000
        /*0050*/ 	.short	0x0003
        /*0052*/ 	.short	0x0018
        /*0054*/ 	.byte	0x00, 0xf5, 0x21, 0x00


	//----- nvinfo : EIATTR_KPARAM_INFO
	.align		4
.L_229:
        /*0058*/ 	.byte	0x04, 0x17
        /*005a*/ 	.short	(.L_231 - .L_230)
.L_230:
        /*005c*/ 	.word	0x00000000
        /*0060*/ 	.short	0x0002
        /*0062*/ 	.short	0x0010
        /*0064*/ 	.byte	0x00, 0xf5, 0x21, 0x00


	//----- nvinfo : EIATTR_KPARAM_INFO
	.align		4
.L_231:
        /*0068*/ 	.byte	0x04, 0x17
        /*006a*/ 	.short	(.L_233 - .L_232)
.L_232:
        /*006c*/ 	.word	0x00000000
        /*0070*/ 	.short	0x0001
        /*0072*/ 	.short	0x0008
        /*0074*/ 	.byte	0x00, 0xf5, 0x21, 0x00


	//----- nvinfo : EIATTR_KPARAM_INFO
	.align		4
.L_233:
        /*0078*/ 	.byte	0x04, 0x17
        /*007a*/ 	.short	(.L_235 - .L_234)
.L_234:
        /*007c*/ 	.word	0x00000000
        /*0080*/ 	.short	0x0000
        /*0082*/ 	.short	0x0000
        /*0084*/ 	.byte	0x00, 0xf5, 0x21, 0x00


	//----- nvinfo : EIATTR_SPARSE_MMA_MASK
	.align		4
.L_235:
        /*0088*/ 	.byte	0x03, 0x50
        /*008a*/ 	.short	0x0000


	//----- nvinfo : EIATTR_MAXREG_COUNT
	.align		4
        /*008c*/ 	.byte	0x03, 0x1b
        /*008e*/ 	.short	0x00ff


	//----- nvinfo : EIATTR_MERCURY_ISA_VERSION
	.align		4
        /*0090*/ 	.byte	0x03, 0x5f
        /*0092*/ 	.short	0x0101


	//----- nvinfo : EIATTR_VRC_CTA_INIT_COUNT
	.align		4
        /*0094*/ 	.byte	0x02, 0x4a
	.zero		1
	.zero		1


	//----- nvinfo : EIATTR_EXIT_INSTR_OFFSETS
	.align		4
        /*0098*/ 	.byte	0x04, 0x1c
        /*009a*/ 	.short	(.L_237 - .L_236)


	//   ....[0]....
.L_236:
        /*009c*/ 	.word	0x00000070


	//   ....[1]....
        /*00a0*/ 	.word	0x00000530


	//----- nvinfo : EIATTR_CRS_STACK_SIZE
	.align		4
.L_237:
        /*00a4*/ 	.byte	0x04, 0x1e
        /*00a6*/ 	.short	(.L_239 - .L_238)
.L_238:
        /*00a8*/ 	.word	0x00000000


	//----- nvinfo : EIATTR_CBANK_PARAM_SIZE
	.align		4
.L_239:
        /*00ac*/ 	.byte	0x03, 0x19
        /*00ae*/ 	.short	0x003c


	//----- nvinfo : EIATTR_PARAM_CBANK
	.align		4
        /*00b0*/ 	.byte	0x04, 0x0a
        /*00b2*/ 	.short	(.L_241 - .L_240)
	.align		4
.L_240:
        /*00b4*/ 	.word	index@(.nv.constant0._Z13update_weightPiS_S_S_S_PfS0_i)
        /*00b8*/ 	.short	0x0380
        /*00ba*/ 	.short	0x003c


	//----- nvinfo : EIATTR_SW_WAR
	.align		4
.L_241:
        /*00bc*/ 	.byte	0x04, 0x36
        /*00be*/ 	.short	(.L_243 - .L_242)
.L_242:
        /*00c0*/ 	.word	0x00000008
.L_243:


//--------------------- .nv.info._Z27calc_forman_ricci_curvaturePiS_S_S_S_PfS0_i --------------------------
	.section	.nv.info._Z27calc_forman_ricci_curvaturePiS_S_S_S_PfS0_i,"",@"SHT_CUDA_INFO"
	.sectionflags	@""
	.align	4


	//----- nvinfo : EIATTR_CUDA_API_VERSION
	.align		4
        /*0000*/ 	.byte	0x04, 0x37
        /*0002*/ 	.short	(.L_245 - .L_244)
.L_244:
        /*0004*/ 	.word	0x00000082


	//----- nvinfo : EIATTR_KPARAM_INFO
	.align		4
.L_245:
        /*0008*/ 	.byte	0x04, 0x17
        /*000a*/ 	.short	(.L_247 - .L_246)
.L_246:
        /*000c*/ 	.word	0x00000000
        /*0010*/ 	.short	0x0007
        /*0012*/ 	.short	0x0038
        /*0014*/ 	.byte	0x00, 0xf0, 0x11, 0x00


	//----- nvinfo : EIATTR_KPARAM_INFO
	.align		4
.L_247:
        /*0018*/ 	.byte	0x04, 0x17
        /*001a*/ 	.short	(.L_249 - .L_248)
.L_248:
        /*001c*/ 	.word	0x00000000
        /*0020*/ 	.short	0x0006
        /*0022*/ 	.short	0x0030
        /*0024*/ 	.byte	0x00, 0xf5, 0x21, 0x00


	//----- nvinfo : EIATTR_KPARAM_INFO
	.align		4
.L_249:
        /*0028*/ 	.byte	0x04, 0x17
        /*002a*/ 	.short	(.L_251 - .L_250)
.L_250:
        /*002c*/ 	.word	0x00000000
        /*0030*/ 	.short	0x0005
        /*0032*/ 	.short	0x0028
        /*0034*/ 	.byte	0x00, 0xf5, 0x21, 0x00


	//----- nvinfo : EIATTR_KPARAM_INFO
	.align		4
.L_251:
        /*0038*/ 	.byte	0x04, 0x17
        /*003a*/ 	.short	(.L_253 - .L_252)
.L_252:
        /*003c*/ 	.word	0x00000000
        /*0040*/ 	.short	0x0004
        /*0042*/ 	.short	0x0020
        /*0044*/ 	.byte	0x00, 0xf5, 0x21, 0x00


	//----- nvinfo : EIATTR_KPARAM_INFO
	.align		4
.L_253:
        /*0048*/ 	.byte	0x04, 0x17
        /*004a*/ 	.short	(.L_255 - .L_254)
.L_254:
        /*004c*/ 	.word	0x00000000
        /*0050*/ 	.short	0x0003
        /*0052*/ 	.short	0x0018
        /*0054*/ 	.byte	0x00, 0xf5, 0x21, 0x00


	//----- nvinfo : EIATTR_KPARAM_INFO
	.align		4
.L_255:
        /*0058*/ 	.byte	0x04, 0x17
        /*005a*/ 	.short	(.L_257 - .L_256)
.L_256:
        /*005c*/ 	.word	0x00000000
        /*0060*/ 	.short	0x0002
        /*0062*/ 	.short	0x0010
        /*0064*/ 	.byte	0x00, 0xf5, 0x21, 0x00


	//----- nvinfo : EIATTR_KPARAM_INFO
	.align		4
.L_257:
        /*0068*/ 	.byte	0x04, 0x17
        /*006a*/ 	.short	(.L_259 - .L_258)
.L_258:
        /*006c*/ 	.word	0x00000000
        /*0070*/ 	.short	0x0001
        /*0072*/ 	.short	0x0008
        /*0074*/ 	.byte	0x00, 0xf5, 0x21, 0x00


	//----- nvinfo : EIATTR_KPARAM_INFO
	.align		4
.L_259:
        /*0078*/ 	.byte	0x04, 0x17
        /*007a*/ 	.short	(.L_261 - .L_260)
.L_260:
        /*007c*/ 	.word	0x00000000
        /*0080*/ 	.short	0x0000
        /*0082*/ 	.short	0x0000
        /*0084*/ 	.byte	0x00, 0xf5, 0x21, 0x00


	//----- nvinfo : EIATTR_SPARSE_MMA_MASK
	.align		4
.L_261:
        /*0088*/ 	.byte	0x03, 0x50
        /*008a*/ 	.short	0x0000


	//----- nvinfo : EIATTR_MAXREG_COUNT
	.align		4
        /*008c*/ 	.byte	0x03, 0x1b
        /*008e*/ 	.short	0x00ff


	//----- nvinfo : EIATTR_MERCURY_ISA_VERSION
	.align		4
        /*0090*/ 	.byte	0x03, 0x5f
        /*0092*/ 	.short	0x0101


	//----- nvinfo : EIATTR_VRC_CTA_INIT_COUNT
	.align		4
        /*0094*/ 	.byte	0x02, 0x4a
	.zero		1
	.zero		1


	//----- nvinfo : EIATTR_EXIT_INSTR_OFFSETS
	.align		4
        /*0098*/ 	.byte	0x04, 0x1c
        /*009a*/ 	.short	(.L_263 - .L_262)


	//   ....[0]....
.L_262:
        /*009c*/ 	.word	0x00000070


	//   ....[1]....
        /*00a0*/ 	.word	0x00005060


	//----- nvinfo : EIATTR_CRS_STACK_SIZE
	.align		4
.L_263:
        /*00a4*/ 	.byte	0x04, 0x1e
        /*00a6*/ 	.short	(.L_265 - .L_264)
.L_264:
        /*00a8*/ 	.word	0x00000000


	//----- nvinfo : EIATTR_CBANK_PARAM_SIZE
	.align		4
.L_265:
        /*00ac*/ 	.byte	0x03, 0x19
        /*00ae*/ 	.short	0x003c


	//----- nvinfo : EIATTR_PARAM_CBANK
	.align		4
        /*00b0*/ 	.byte	0x04, 0x0a
        /*00b2*/ 	.short	(.L_267 - .L_266)
	.align		4
.L_266:
        /*00b4*/ 	.word	index@(.nv.constant0._Z27calc_forman_ricci_curvaturePiS_S_S_S_PfS0_i)
        /*00b8*/ 	.short	0x0380
        /*00ba*/ 	.short	0x003c


	//----- nvinfo : EIATTR_SW_WAR
	.align		4
.L_267:
        /*00bc*/ 	.byte	0x04, 0x36
        /*00be*/ 	.short	(.L_269 - .L_268)
.L_268:
        /*00c0*/ 	.word	0x00000008
.L_269:


//--------------------- .nv.info._Z9copy_backPiS_i --------------------------
	.section	.nv.info._Z9copy_backPiS_i,"",@"SHT_CUDA_INFO"
	.sectionflags	@""
	.align	4


	//----- nvinfo : EIATTR_CUDA_API_VERSION
	.align		4
        /*0000*/ 	.byte	0x04, 0x37
        /*0002*/ 	.short	(.L_271 - .L_270)
.L_270:
        /*0004*/ 	.word	0x00000082


	//----- nvinfo : EIATTR_KPARAM_INFO
	.align		4
.L_271:
        /*0008*/ 	.byte	0x04, 0x17
        /*000a*/ 	.short	(.L_273 - .L_272)
.L_272:
        /*000c*/ 	.word	0x00000000
        /*0010*/ 	.short	0x0002
        /*0012*/ 	.short	0x0010
        /*0014*/ 	.byte	0x00, 0xf0, 0x11, 0x00


	//----- nvinfo : EIATTR_KPARAM_INFO
	.align		4
.L_273:
        /*0018*/ 	.byte	0x04, 0x17
        /*001a*/ 	.short	(.L_275 - .L_274)
.L_274:
        /*001c*/ 	.word	0x00000000
        /*0020*/ 	.short	0x0001
        /*0022*/ 	.short	0x0008
        /*0024*/ 	.byte	0x00, 0xf5, 0x21, 0x00


	//----- nvinfo : EIATTR_KPARAM_INFO
	.align		4
.L_275:
        /*0028*/ 	.byte	0x04, 0x17
        /*002a*/ 	.short	(.L_277 - .L_276)
.L_276:
        /*002c*/ 	.word	0x00000000
        /*0030*/ 	.short	0x0000
        /*0032*/ 	.short	0x0000
        /*0034*/ 	.byte	0x00, 0xf5, 0x21, 0x00


	//----- nvinfo : EIATTR_SPARSE_MMA_MASK
	.align		4
.L_277:
        /*0038*/ 	.byte	0x03, 0x50
        /*003a*/ 	.short	0x0000


	//----- nvinfo : EIATTR_MAXREG_COUNT
	.align		4
        /*003c*/ 	.byte	0x03, 0x1b
        /*003e*/ 	.short	0x00ff


	//----- nvinfo : EIATTR_MERCURY_ISA_VERSION
	.align		4
        /*0040*/ 	.byte	0x03, 0x5f
        /*0042*/ 	.short	0x0101


	//----- nvinfo : EIATTR_VRC_CTA_INIT_COUNT
	.align		4
        /*0044*/ 	.byte	0x02, 0x4a
	.zero		1
	.zero		1


	//----- nvinfo : EIATTR_EXIT_INSTR_OFFSETS
	.align		4
        /*0048*/ 	.byte	0x04, 0x1c
        /*004a*/ 	.short	(.L_279 - .L_278)


	//   ....[0]....
.L_278:
        /*004c*/ 	.word	0x00000070


	//   ....[1]....
        /*0050*/ 	.word	0x000000f0


	//----- nvinfo : EIATTR_CBANK_PARAM_SIZE
	.align		4
.L_279:
        /*0054*/ 	.byte	0x03, 0x19
        /*0056*/ 	.short	0x0014


	//----- nvinfo : EIATTR_PARAM_CBANK
	.align		4
        /*0058*/ 	.byte	0x04, 0x0a
        /*005a*/ 	.short	(.L_281 - .L_280)
	.align		4
.L_280:
        /*005c*/ 	.word	index@(.nv.constant0._Z9copy_backPiS_i)
        /*0060*/ 	.short	0x0380
        /*0062*/ 	.short	0x0014


	//----- nvinfo : EIATTR_SW_WAR
	.align		4
.L_281:
        /*0064*/ 	.byte	0x04, 0x36
        /*0066*/ 	.short	(.L_283 - .L_282)
.L_282:
        /*0068*/ 	.word	0x00000008
.L_283:


//--------------------- .nv.info._Z10safe_shiftPiS_i --------------------------
	.section	.nv.info._Z10safe_shiftPiS_i,"",@"SHT_CUDA_INFO"
	.sectionflags	@""
	.align	4


	//----- nvinfo : EIATTR_CUDA_API_VERSION
	.align		4
        /*0000*/ 	.byte	0x04, 0x37
        /*0002*/ 	.short	(.L_285 - .L_284)
.L_284:
        /*0004*/ 	.word	0x00000082


	//----- nvinfo : EIATTR_KPARAM_INFO
	.align		4
.L_285:
        /*0008*/ 	.byte	0x04, 0x17
        /*000a*/ 	.short	(.L_287 - .L_286)
.L_286:
        /*000c*/ 	.word	0x00000000
        /*0010*/ 	.short	0x0002
        /*0012*/ 	.short	0x0010
        /*0014*/ 	.byte	0x00, 0xf0, 0x11, 0x00


	//----- nvinfo : EIATTR_KPARAM_INFO
	.align		4
.L_287:
        /*0018*/ 	.byte	0x04, 0x17
        /*001a*/ 	.short	(.L_289 - .L_288)
.L_288:
        /*001c*/ 	.word	0x00000000
        /*0020*/ 	.short	0x0001
        /*0022*/ 	.short	0x0008
        /*0024*/ 	.byte	0x00, 0xf5, 0x21, 0x00


	//----- nvinfo : EIATTR_KPARAM_INFO
	.align		4
.L_289:
        /*0028*/ 	.byte	0x04, 0x17
        /*002a*/ 	.short	(.L_291 - .L_290)
.L_290:
        /*002c*/ 	.word	0x00000000
        /*0030*/ 	.short	0x0000
        /*0032*/ 	.short	0x0000
        /*0034*/ 	.byte	0x00, 0xf5, 0x21, 0x00


	//----- nvinfo : EIATTR_SPARSE_MMA_MASK
	.align		4
.L_291:
        /*0038*/ 	.byte	0x03, 0x50
        /*003a*/ 	.short	0x0000


	//----- nvinfo : EIATTR_MAXREG_COUNT
	.align		4
        /*003c*/ 	.byte	0x03, 0x1b
        /*003e*/ 	.short	0x00ff


	//----- nvinfo : EIATTR_MERCURY_ISA_VERSION
	.align		4
        /*0040*/ 	.byte	0x03, 0x5f
        /*0042*/ 	.short	0x0101


	//----- nvinfo : EIATTR_VRC_CTA_INIT_COUNT
	.align		4
        /*0044*/ 	.byte	0x02, 0x4a
	.zero		1
	.zero		1


	//----- nvinfo : EIATTR_EXIT_INSTR_OFFSETS
	.align		4
        /*0048*/ 	.byte	0x04, 0x1c
        /*004a*/ 	.short	(.L_293 - .L_292)


	//   ....[0]....
.L_292:
        /*004c*/ 	.word	0x00000090


	//   ....[1]....
        /*0050*/ 	.word	0x000000c0


	//   ....[2]....
        /*0054*/ 	.word	0x00000130


	//----- nvinfo : EIATTR_CBANK_PARAM_SIZE
	.align		4
.L_293:
        /*0058*/ 	.byte	0x03, 0x19
        /*005a*/ 	.short	0x0014


	//----- nvinfo : EIATTR_PARAM_CBANK
	.align		4
        /*005c*/ 	.byte	0x04, 0x0a
        /*005e*/ 	.short	(.L_295 - .L_294)
	.align		4
.L_294:
        /*0060*/ 	.word	index@(.nv.constant0._Z10safe_shiftPiS_i)
        /*0064*/ 	.short	0x0380
        /*0066*/ 	.short	0x0014


	//----- nvinfo : EIATTR_SW_WAR
	.align		4
.L_295:
        /*0068*/ 	.byte	0x04, 0x36
        /*006a*/ 	.short	(.L_297 - .L_296)
.L_296:
        /*006c*/ 	.word	0x00000008
.L_297:


//--------------------- .nv.info._Z16shift_prefix_sumPii --------------------------
	.section	.nv.info._Z16shift_prefix_sumPii,"",@"SHT_CUDA_INFO"
	.sectionflags	@""
	.align	4


	//----- nvinfo : EIATTR_CUDA_API_VERSION
	.align		4
        /*0000*/ 	.byte	0x04, 0x37
        /*0002*/ 	.short	(.L_299 - .L_298)
.L_298:
        /*0004*/ 	.word	0x00000082


	//----- nvinfo : EIATTR_KPARAM_INFO
	.align		4
.L_299:
        /*0008*/ 	.byte	0x04, 0x17
        /*000a*/ 	.short	(.L_301 - .L_300)
.L_300:
        /*000c*/ 	.word	0x00000000
        /*0010*/ 	.short	0x0001
        /*0012*/ 	.short	0x0008
        /*0014*/ 	.byte	0x00, 0xf0, 0x11, 0x00


	//----- nvinfo : EIATTR_KPARAM_INFO
	.align		4
.L_301:
        /*0018*/ 	.byte	0x04, 0x17
        /*001a*/ 	.short	(.L_303 - .L_302)
.L_302:
        /*001c*/ 	.word	0x00000000
        /*0020*/ 	.short	0x0000
        /*0022*/ 	.short	0x0000
        /*0024*/ 	.byte	0x00, 0xf5, 0x21, 0x00


	//----- nvinfo : EIATTR_SPARSE_MMA_MASK
	.align		4
.L_303:
        /*0028*/ 	.byte	0x03, 0x50
        /*002a*/ 	.short	0x0000


	//----- nvinfo : EIATTR_MAXREG_COUNT
	.align		4
        /*002c*/ 	.byte	0x03, 0x1b
        /*002e*/ 	.short	0x00ff


	//----- nvinfo : EIATTR_MERCURY_ISA_VERSION
	.align		4
        /*0030*/ 	.byte	0x03, 0x5f
        /*0032*/ 	.short	0x0101


	//----- nvinfo : EIATTR_VRC_CTA_INIT_COUNT
	.align		4
        /*0034*/ 	.byte	0x02, 0x4a
	.zero		1
	.zero		1


	//----- nvinfo : EIATTR_EXIT_INSTR_OFFSETS
	.align		4
        /*0038*/ 	.byte	0x04, 0x1c
        /*003a*/ 	.short	(.L_305 - .L_304)


	//   ....[0]....
.L_304:
        /*003c*/ 	.word	0x000000f0


	//   ....[1]....
        /*0040*/ 	.word	0x00000110


	//   ....[2]....
        /*0044*/ 	.word	0x00000140


	//----- nvinfo : EIATTR_CRS_STACK_SIZE
	.align		4
.L_305:
        /*0048*/ 	.byte	0x04, 0x1e
        /*004a*/ 	.short	(.L_307 - .L_306)
.L_306:
        /*004c*/ 	.word	0x00000000


	//----- nvinfo : EIATTR_CBANK_PARAM_SIZE
	.align		4
.L_307:
        /*0050*/ 	.byte	0x03, 0x19
        /*0052*/ 	.short	0x000c


	//----- nvinfo : EIATTR_PARAM_CBANK
	.align		4
        /*0054*/ 	.byte	0x04, 0x0a
        /*0056*/ 	.short	(.L_309 - .L_308)
	.align		4
.L_308:
        /*0058*/ 	.word	index@(.nv.constant0._Z16shift_prefix_sumPii)
        /*005c*/ 	.short	0x0380
        /*005e*/ 	.short	0x000c


	//----- nvinfo : EIATTR_SW_WAR
	.align		4
.L_309:
        /*0060*/ 	.byte	0x04, 0x36
        /*0062*/ 	.short	(.L_311 - .L_310)
.L_310:
        /*0064*/ 	.word	0x00000008
.L_311:


//--------------------- .nv.info._Z16prefix_sum_finalPKiPiS1_m --------------------------
	.section	.nv.info._Z16prefix_sum_finalPKiPiS1_m,"",@"SHT_CUDA_INFO"
	.sectionflags	@""
	.align	4


	//----- nvinfo : EIATTR_CUDA_API_VERSION
	.align		4
        /*0000*/ 	.byte	0x04, 0x37
        /*0002*/ 	.short	(.L_313 - .L_312)
.L_312:
        /*0004*/ 	.word	0x00000082


	//----- nvinfo : EIATTR_KPARAM_INFO
	.align		4
.L_313:
        /*0008*/ 	.byte	0x04, 0x17
        /*000a*/ 	.short	(.L_315 - .L_314)
.L_314:
        /*000c*/ 	.word	0x00000000
        /*0010*/ 	.short	0x0003
        /*0012*/ 	.short	0x0018
        /*0014*/ 	.byte	0x00, 0xf0, 0x21, 0x00


	//----- nvinfo : EIATTR_KPARAM_INFO
	.align		4
.L_315:
        /*0018*/ 	.byte	0x04, 0x17
        /*001a*/ 	.short	(.L_317 - .L_316)
.L_316:
        /*001c*/ 	.word	0x00000000
        /*0020*/ 	.short	0x0002
        /*0022*/ 	.short	0x0010
        /*0024*/ 	.byte	0x00, 0xf5, 0x21, 0x00


	//----- nvinfo : EIATTR_KPARAM_INFO
	.align		4
.L_317:
        /*0028*/ 	.byte	0x04, 0x17
        /*002a*/ 	.short	(.L_319 - .L_318)
.L_318:
        /*002c*/ 	.word	0x00000000
        /*0030*/ 	.short	0x0001
        /*0032*/ 	.short	0x0008
        /*0034*/ 	.byte	0x00, 0xf5, 0x21, 0x00


	//----- nvinfo : EIATTR_KPARAM_INFO
	.align		4
.L_319:
        /*0038*/ 	.byte	0x04, 0x17
        /*003a*/ 	.short	(.L_321 - .L_320)
.L_320:
        /*003c*/ 	.word	0x00000000
        /*0040*/ 	.short	0x0000
        /*0042*/ 	.short	0x0000
        /*0044*/ 	.byte	0x00, 0xf5, 0x21, 0x00


	//----- nvinfo : EIATTR_SPARSE_MMA_MASK
	.align		4
.L_321:
        /*0048*/ 	.byte	0x03, 0x50
        /*004a*/ 	.short	0x0000


	//----- nvinfo : EIATTR_MAXREG_COUNT
	.align		4
        /*004c*/ 	.byte	0x03, 0x1b
        /*004e*/ 	.short	0x00ff


	//----- nvinfo : EIATTR_MERCURY_ISA_VERSION
	.align		4
        /*0050*/ 	.byte	0x03, 0x5f
        /*0052*/ 	.short	0x0101


	//----- nvinfo : EIATTR_VRC_CTA_INIT_COUNT
	.align		4
        /*0054*/ 	.byte	0x02, 0x4a
	.zero		1
	.zero		1


	//----- nvinfo : EIATTR_EXIT_INSTR_OFFSETS
	.align		4
        /*0058*/ 	.byte	0x04, 0x1c
        /*005a*/ 	.short	(.L_323 - .L_322)


	//   ....[0]....
.L_322:
        /*005c*/ 	.word	0x00000030


	//   ....[1]....
        /*0060*/ 	.word	0x00000110


	//----- nvinfo : EIATTR_CBANK_PARAM_SIZE
	.align		4
.L_323:
        /*0064*/ 	.byte	0x03, 0x19
        /*0066*/ 	.short	0x0020


	//----- nvinfo : EIATTR_PARAM_CBANK
	.align		4
        /*0068*/ 	.byte	0x04, 0x0a
        /*006a*/ 	.short	(.L_325 - .L_324)
	.align		4
.L_324:
        /*006c*/ 	.word	index@(.nv.constant0._Z16prefix_sum_finalPKiPiS1_m)
        /*0070*/ 	.short	0x0380
        /*0072*/ 	.short	0x0020


	//----- nvinfo : EIATTR_SW_WAR
	.align		4
.L_325:
        /*0074*/ 	.byte	0x04, 0x36
        /*0076*/ 	.short	(.L_327 - .L_326)
.L_326:
        /*0078*/ 	.word	0x00000008
.L_327:


//--------------------- .nv.info._Z10prefix_sumPKiPiS1_m --------------------------
	.section	.nv.info._Z10prefix_sumPKiPiS1_m,"",@"SHT_CUDA_INFO"
	.sectionflags	@""
	.align	4


	//----- nvinfo : EIATTR_CUDA_API_VERSION
	.align		4
        /*0000*/ 	.byte	0x04, 0x37
        /*0002*/ 	.short	(.L_329 - .L_328)
.L_328:
        /*0004*/ 	.word	0x00000082


	//----- nvinfo : EIATTR_KPARAM_INFO
	.align		4
.L_329:
        /*0008*/ 	.byte	0x04, 0x17
        /*000a*/ 	.short	(.L_331 - .L_330)
.L_330:
        /*000c*/ 	.word	0x00000000
        /*0010*/ 	.short	0x0003
        /*0012*/ 	.short	0x0018
        /*0014*/ 	.byte	0x00, 0xf0, 0x21, 0x00


	//----- nvinfo : EIATTR_KPARAM_INFO
	.align		4
.L_331:
        /*0018*/ 	.byte	0x04, 0x17
        /*001a*/ 	.short	(.L_333 - .L_332)
.L_332:
        /*001c*/ 	.word	0x00000000
        /*0020*/ 	.short	0x0002
        /*0022*/ 	.short	0x0010
        /*0024*/ 	.byte	0x00, 0xf5, 0x21, 0x00


	//----- nvinfo : EIATTR_KPARAM_INFO
	.align		4
.L_333:
        /*0028*/ 	.byte	0x04, 0x17
        /*002a*/ 	.short	(.L_335 - .L_334)
.L_334:
        /*002c*/ 	.word	0x00000000
        /*0030*/ 	.short	0x0001
        /*0032*/ 	.short	0x0008
        /*0034*/ 	.byte	0x00, 0xf5, 0x21, 0x00


	//----- nvinfo : EIATTR_KPARAM_INFO
	.align		4
.L_335:
        /*0038*/ 	.byte	0x04, 0x17
        /*003a*/ 	.short	(.L_337 - .L_336)
.L_336:
        /*003c*/ 	.word	0x00000000
        /*0040*/ 	.short	0x0000
        /*0042*/ 	.short	0x0000
        /*0044*/ 	.byte	0x00, 0xf5, 0x21, 0x00


	//----- nvinfo : EIATTR_SPARSE_MMA_MASK
	.align		4
.L_337:
        /*0048*/ 	.byte	0x03, 0x50
        /*004a*/ 	.short	0x0000


	//----- nvinfo : EIATTR_MAXREG_COUNT
	.align		4
        /*004c*/ 	.byte	0x03, 0x1b
        /*004e*/ 	.short	0x00ff


	//----- nvinfo : EIATTR_NUM_BARRIERS
	.align		4
        /*0050*/ 	.byte	0x02, 0x4c
        /*0052*/ 	.byte	0x01
	.zero		1


	//----- nvinfo : EIATTR_MERCURY_ISA_VERSION
	.align		4
        /*0054*/ 	.byte	0x03, 0x5f
        /*0056*/ 	.short	0x0101


	//----- nvinfo : EIATTR_COOP_GROUP_MASK_REGIDS
	.align		4
        /*0058*/ 	.byte	0x04, 0x29
        /*005a*/ 	.short	(.L_339 - .L_338)


	//   ....[0]....
.L_338:
        /*005c*/ 	.word	0xffffffff


	//   ....[1]....
        /*0060*/ 	.word	0xffffffff


	//   ....[2]....
        /*0064*/ 	.word	0xffffffff


	//   ....[3]....
        /*0068*/ 	.word	0xffffffff


	//   ....[4]....
        /*006c*/ 	.word	0xffffffff


	//   ....[5]....
        /*0070*/ 	.word	0xffffffff


	//   ....[6]....
        /*0074*/ 	.word	0xffffffff


	//   ....[7]....
        /*0078*/ 	.word	0xffffffff


	//   ....[8]....
        /*007c*/ 	.word	0xffffffff


	//   ....[9]....
        /*0080*/ 	.word	0xffffffff


	//   ....[10]....
        /*0084*/ 	.word	0x0500000e


	//   ....[11]....
        /*0088*/ 	.word	0x0500000e


	//   ....[12]....
        /*008c*/ 	.word	0x0500000e


	//   ....[13]....
        /*0090*/ 	.word	0x0500000e


	//   ....[14]....
        /*0094*/ 	.word	0x0500000e


	//----- nvinfo : EIATTR_COOP_GROUP_INSTR_OFFSETS
	.align		4
.L_339:
        /*0098*/ 	.byte	0x04, 0x28
        /*009a*/ 	.short	(.L_341 - .L_340)


	//   ....[0]....
.L_340:
        /*009c*/ 	.word	0x00000110


	//   ....[1]....
        /*00a0*/ 	.word	0x00000150


	//   ....[2]....
        /*00a4*/ 	.word	0x00000180


	//   ....[3]....
        /*00a8*/ 	.word	0x000001b0


	//   ....[4]....
        /*00ac*/ 	.word	0x000001f0


	//   ....[5]....
        /*00b0*/ 	.word	0x000002f0


	//   ....[6]....
        /*00b4*/ 	.word	0x00000320


	//   ....[7]....
        /*00b8*/ 	.word	0x00000350


	//   ....[8]....
        /*00bc*/ 	.word	0x00000380


	//   ....[9]....
        /*00c0*/ 	.word	0x000003b0


	//   ....[10]....
        /*00c4*/ 	.word	0x00000530


	//   ....[11]....
        /*00c8*/ 	.word	0x000005b0


	//   ....[12]....
        /*00cc*/ 	.word	0x00000630


	//   ....[13]....
        /*00d0*/ 	.word	0x000006b0


	//   ....[14]....
        /*00d4*/ 	.word	0x00000730


	//----- nvinfo : EIATTR_VRC_CTA_INIT_COUNT
	.align		4
.L_341:
        /*00d8*/ 	.byte	0x02, 0x4a
	.zero		1
	.zero		1


	//----- nvinfo : EIATTR_EXIT_INSTR_OFFSETS
	.align		4
        /*00dc*/ 	.byte	0x04, 0x1c
        /*00de*/ 	.short	(.L_343 - .L_342)


	//   ....[0]....
.L_342:
        /*00e0*/ 	.word	0x000004d0


	//----- nvinfo : EIATTR_CRS_STACK_SIZE
	.align		4
.L_343:
        /*00e4*/ 	.byte	0x04, 0x1e
        /*00e6*/ 	.short	(.L_345 - .L_344)
.L_344:
        /*00e8*/ 	.word	0x00000000


	//----- nvinfo : EIATTR_CBANK_PARAM_SIZE
	.align		4
.L_345:
        /*00ec*/ 	.byte	0x03, 0x19
        /*00ee*/ 	.short	0x0020


	//----- nvinfo : EIATTR_PARAM_CBANK
	.align		4
        /*00f0*/ 	.byte	0x04, 0x0a
        /*00f2*/ 	.short	(.L_347 - .L_346)
	.align		4
.L_346:
        /*00f4*/ 	.word	index@(.nv.constant0._Z10prefix_sumPKiPiS1_m)
        /*00f8*/ 	.short	0x0380
        /*00fa*/ 	.short	0x0020


	//----- nvinfo : EIATTR_SW_WAR
	.align		4
.L_347:
        /*00fc*/ 	.byte	0x04, 0x36
        /*00fe*/ 	.short	(.L_349 - .L_348)
.L_348:
        /*0100*/ 	.word	0x00000008
.L_349:


//--------------------- .nv.info._Z27copy_back_from_padded_arrayPfS_j --------------------------
	.section	.nv.info._Z27copy_back_from_padded_arrayPfS_j,"",@"SHT_CUDA_INFO"
	.sectionflags	@""
	.align	4


	//----- nvinfo : EIATTR_CUDA_API_VERSION
	.align		4
        /*0000*/ 	.byte	0x04, 0x37
        /*0002*/ 	.short	(.L_351 - .L_350)
.L_350:
        /*0004*/ 	.word	0x00000082


	//----- nvinfo : EIATTR_KPARAM_INFO
	.align		4
.L_351:
        /*0008*/ 	.byte	0x04, 0x17
        /*000a*/ 	.short	(.L_353 - .L_352)
.L_352:
        /*000c*/ 	.word	0x00000000
        /*0010*/ 	.short	0x0002
        /*0012*/ 	.short	0x0010
        /*0014*/ 	.byte	0x00, 0xf0, 0x11, 0x00


	//----- nvinfo : EIATTR_KPARAM_INFO
	.align		4
.L_353:
        /*0018*/ 	.byte	0x04, 0x17
        /*001a*/ 	.short	(.L_355 - .L_354)
.L_354:
        /*001c*/ 	.word	0x00000000
        /*0020*/ 	.short	0x0001
        /*0022*/ 	.short	0x0008
        /*0024*/ 	.byte	0x00, 0xf5, 0x21, 0x00


	//----- nvinfo : EIATTR_KPARAM_INFO
	.align		4
.L_355:
        /*0028*/ 	.byte	0x04, 0x17
        /*002a*/ 	.short	(.L_357 - .L_356)
.L_356:
        /*002c*/ 	.word	0x00000000
        /*0030*/ 	.short	0x0000
        /*0032*/ 	.short	0x0000
        /*0034*/ 	.byte	0x00, 0xf5, 0x21, 0x00


	//----- nvinfo : EIATTR_SPARSE_MMA_MASK
	.align		4
.L_357:
        /*0038*/ 	.byte	0x03, 0x50
        /*003a*/ 	.short	0x0000


	//----- nvinfo : EIATTR_MAXREG_COUNT
	.align		4
        /*003c*/ 	.byte	0x03, 0x1b
        /*003e*/ 	.short	0x00ff


	//----- nvinfo : EIATTR_MERCURY_ISA_VERSION
	.align		4
        /*0040*/ 	.byte	0x03, 0x5f
        /*0042*/ 	.short	0x0101


	//----- nvinfo : EIATTR_VRC_CTA_INIT_COUNT
	.align		4
        /*0044*/ 	.byte	0x02, 0x4a
	.zero		1
	.zero		1


	//----- nvinfo : EIATTR_EXIT_INSTR_OFFSETS
	.align		4
        /*0048*/ 	.byte	0x04, 0x1c
        /*004a*/ 	.short	(.L_359 - .L_358)


	//   ....[0]....
.L_358:
        /*004c*/ 	.word	0x00000070


	//   ....[1]....
        /*0050*/ 	.word	0x00000500


	//   ....[2]....
        /*0054*/ 	.word	0x00000740


	//----- nvinfo : EIATTR_CRS_STACK_SIZE
	.align		4
.L_359:
        /*0058*/ 	.byte	0x04, 0x1e
        /*005a*/ 	.short	(.L_361 - .L_360)
.L_360:
        /*005c*/ 	.word	0x00000000


	//----- nvinfo : EIATTR_CBANK_PARAM_SIZE
	.align		4
.L_361:
        /*0060*/ 	.byte	0x03, 0x19
        /*0062*/ 	.short	0x0014


	//----- nvinfo : EIATTR_PARAM_CBANK
	.align		4
        /*0064*/ 	.byte	0x04, 0x0a
        /*0066*/ 	.short	(.L_363 - .L_362)
	.align		4
.L_362:
        /*0068*/ 	.word	index@(.nv.constant0._Z27copy_back_from_padded_arrayPfS_j)
        /*006c*/ 	.short	0x0380
        /*006e*/ 	.short	0x0014


	//----- nvinfo : EIATTR_SW_WAR
	.align		4
.L_363:
        /*0070*/ 	.byte	0x04, 0x36
        /*0072*/ 	.short	(.L_365 - .L_364)
.L_364:
        /*0074*/ 	.word	0x00000008
.L_365:


//--------------------- .nv.info._Z13copy_with_padPfS_jj --------------------------
	.section	.nv.info._Z13copy_with_padPfS_jj,"",@"SHT_CUDA_INFO"
	.sectionflags	@""
	.align	4


	//----- nvinfo : EIATTR_CUDA_API_VERSION
	.align		4
        /*0000*/ 	.byte	0x04, 0x37
        /*0002*/ 	.short	(.L_367 - .L_366)
.L_366:
        /*0004*/ 	.word	0x00000082


	//----- nvinfo : EIATTR_KPARAM_INFO
	.align		4
.L_367:
        /*0008*/ 	.byte	0x04, 0x17
        /*000a*/ 	.short	(.L_369 - .L_368)
.L_368:
        /*000c*/ 	.word	0x00000000
        /*0010*/ 	.short	0x0003
        /*0012*/ 	.short	0x0014
        /*0014*/ 	.byte	0x00, 0xf0, 0x11, 0x00


	//----- nvinfo : EIATTR_KPARAM_INFO
	.align		4
.L_369:
        /*0018*/ 	.byte	0x04, 0x17
        /*001a*/ 	.short	(.L_371 - .L_370)
.L_370:
        /*001c*/ 	.word	0x00000000
        /*0020*/ 	.short	0x0002
        /*0022*/ 	.short	0x0010
        /*0024*/ 	.byte	0x00, 0xf0, 0x11, 0x00


	//----- nvinfo : EIATTR_KPARAM_INFO
	.align		4
.L_371:
        /*0028*/ 	.byte	0x04, 0x17
        /*002a*/ 	.short	(.L_373 - .L_372)
.L_372:
        /*002c*/ 	.word	0x00000000
        /*0030*/ 	.short	0x0001
        /*0032*/ 	.short	0x0008
        /*0034*/ 	.byte	0x00, 0xf5, 0x21, 0x00


	//----- nvinfo : EIATTR_KPARAM_INFO
	.align		4
.L_373:
        /*0038*/ 	.byte	0x04, 0x17
        /*003a*/ 	.short	(.L_375 - .L_374)
.L_374:
        /*003c*/ 	.word	0x00000000
        /*0040*/ 	.short	0x0000
        /*0042*/ 	.short	0x0000
        /*0044*/ 	.byte	0x00, 0xf5, 0x21, 0x00


	//----- nvinfo : EIATTR_SPARSE_MMA_MASK
	.align		4
.L_375:
        /*0048*/ 	.byte	0x03, 0x50
        /*004a*/ 	.short	0x0000


	//----- nvinfo : EIATTR_MAXREG_COUNT
	.align		4
        /*004c*/ 	.byte	0x03, 0x1b
        /*004e*/ 	.short	0x00ff


	//----- nvinfo : EIATTR_MERCURY_ISA_VERSION
	.align		4
        /*0050*/ 	.byte	0x03, 0x5f
        /*0052*/ 	.short	0x0101


	//----- nvinfo : EIATTR_VRC_CTA_INIT_COUNT
	.align		4
        /*0054*/ 	.byte	0x02, 0x4a
	.zero		1
	.zero		1


	//----- nvinfo : EIATTR_EXIT_INSTR_OFFSETS
	.align		4
        /*0058*/ 	.byte	0x04, 0x1c
        /*005a*/ 	.short	(.L_377 - .L_376)


	//   ....[0]....
.L_376:
        /*005c*/ 	.word	0x00000070


	//   ....[1]....
        /*0060*/ 	.word	0x00000550


	//   ....[2]....
        /*0064*/ 	.word	0x000008e0


	//----- nvinfo : EIATTR_CRS_STACK_SIZE
	.align		4
.L_377:
        /*0068*/ 	.byte	0x04, 0x1e
        /*006a*/ 	.short	(.L_379 - .L_378)
.L_378:
        /*006c*/ 	.word	0x00000000


	//----- nvinfo : EIATTR_CBANK_PARAM_SIZE
	.align		4
.L_379:
        /*0070*/ 	.byte	0x03, 0x19
        /*0072*/ 	.short	0x0018


	//----- nvinfo : EIATTR_PARAM_CBANK
	.align		4
        /*0074*/ 	.byte	0x04, 0x0a
        /*0076*/ 	.short	(.L_381 - .L_380)
	.align		4
.L_380:
        /*0078*/ 	.word	index@(.nv.constant0._Z13copy_with_padPfS_jj)
        /*007c*/ 	.short	0x0380
        /*007e*/ 	.short	0x0018


	//----- nvinfo : EIATTR_SW_WAR
	.align		4
.L_381:
        /*0080*/ 	.byte	0x04, 0x36
        /*0082*/ 	.short	(.L_383 - .L_382)
.L_382:
        /*0084*/ 	.word	0x00000008
.L_383:


//--------------------- .nv.info._Z14bitonicSortGPUPfii --------------------------
	.section	.nv.info._Z14bitonicSortGPUPfii,"",@"SHT_CUDA_INFO"
	.sectionflags	@""
	.align	4


	//----- nvinfo : EIATTR_CUDA_API_VERSION
	.align		4
        /*0000*/ 	.byte	0x04, 0x37
        /*0002*/ 	.short	(.L_385 - .L_384)
.L_384:
        /*0004*/ 	.word	0x00000082


	//----- nvinfo : EIATTR_KPARAM_INFO
	.align		4
.L_385:
        /*0008*/ 	.byte	0x04, 0x17
        /*000a*/ 	.short	(.L_387 - .L_386)
.L_386:
        /*000c*/ 	.word	0x00000000
        /*0010*/ 	.short	0x0002
        /*0012*/ 	.short	0x000c
        /*0014*/ 	.byte	0x00, 0xf0, 0x11, 0x00


	//----- nvinfo : EIATTR_KPARAM_INFO
	.align		4
.L_387:
        /*0018*/ 	.byte	0x04, 0x17
        /*001a*/ 	.short	(.L_389 - .L_388)
.L_388:
        /*001c*/ 	.word	0x00000000
        /*0020*/ 	.short	0x0001
        /*0022*/ 	.short	0x0008
        /*0024*/ 	.byte	0x00, 0xf0, 0x11, 0x00


	//----- nvinfo : EIATTR_KPARAM_INFO
	.align		4
.L_389:
        /*0028*/ 	.byte	0x04, 0x17
        /*002a*/ 	.short	(.L_391 - .L_390)
.L_390:
        /*002c*/ 	.word	0x00000000
        /*0030*/ 	.short	0x0000
        /*0032*/ 	.short	0x0000
        /*0034*/ 	.byte	0x00, 0xf5, 0x21, 0x00


	//----- nvinfo : EIATTR_SPARSE_MMA_MASK
	.align		4
.L_391:
        /*0038*/ 	.byte	0x03, 0x50
        /*003a*/ 	.short	0x0000


	//----- nvinfo : EIATTR_MAXREG_COUNT
	.align		4
        /*003c*/ 	.byte	0x03, 0x1b
        /*003e*/ 	.short	0x00ff


	//----- nvinfo : EIATTR_MERCURY_ISA_VERSION
	.align		4
        /*0040*/ 	.byte	0x03, 0x5f
        /*0042*/ 	.short	0x0101


	//----- nvinfo : EIATTR_VRC_CTA_INIT_COUNT
	.align		4
        /*0044*/ 	.byte	0x02, 0x4a
	.zero		1
	.zero		1


	//----- nvinfo : EIATTR_EXIT_INSTR_OFFSETS
	.align		4
        /*0048*/ 	.byte	0x04, 0x1c
        /*004a*/ 	.short	(.L_393 - .L_392)


	//   ....[0]....
.L_392:
        /*004c*/ 	.word	0x00000080


	//   ....[1]....
        /*0050*/ 	.word	0x00000130


	//   ....[2]....
        /*0054*/ 	.word	0x00000160


	//   ....[3]....
        /*0058*/ 	.word	0x000001d0


	//   ....[4]....
        /*005c*/ 	.word	0x00000200


	//----- nvinfo : EIATTR_CRS_STACK_SIZE
	.align		4
.L_393:
        /*0060*/ 	.byte	0x04, 0x1e
        /*0062*/ 	.short	(.L_395 - .L_394)
.L_394:
        /*0064*/ 	.word	0x00000000


	//----- nvinfo : EIATTR_CBANK_PARAM_SIZE
	.align		4
.L_395:
        /*0068*/ 	.byte	0x03, 0x19
        /*006a*/ 	.short	0x0010


	//----- nvinfo : EIATTR_PARAM_CBANK
	.align		4
        /*006c*/ 	.byte	0x04, 0x0a
        /*006e*/ 	.short	(.L_397 - .L_396)
	.align		4
.L_396:
        /*0070*/ 	.word	index@(.nv.constant0._Z14bitonicSortGPUPfii)
        /*0074*/ 	.short	0x0380
        /*0076*/ 	.short	0x0010


	//----- nvinfo : EIATTR_SW_WAR
	.align		4
.L_397:
        /*0078*/ 	.byte	0x04, 0x36
        /*007a*/ 	.short	(.L_399 - .L_398)
.L_398:
        /*007c*/ 	.word	0x00000008
.L_399:


//--------------------- .nv.info._Z18init_one_on_devicePfi --------------------------
	.section	.nv.info._Z18init_one_on_devicePfi,"",@"SHT_CUDA_INFO"
	.sectionflags	@""
	.align	4


	//----- nvinfo : EIATTR_CUDA_API_VERSION
	.align		4
        /*0000*/ 	.byte	0x04, 0x37
        /*0002*/ 	.short	(.L_401 - .L_400)
.L_400:
        /*0004*/ 	.word	0x00000082


	//----- nvinfo : EIATTR_KPARAM_INFO
	.align		4
.L_401:
        /*0008*/ 	.byte	0x04, 0x17
        /*000a*/ 	.short	(.L_403 - .L_402)
.L_402:
        /*000c*/ 	.word	0x00000000
        /*0010*/ 	.short	0x0001
        /*0012*/ 	.short	0x0008
        /*0014*/ 	.byte	0x00, 0xf0, 0x11, 0x00


	//----- nvinfo : EIATTR_KPARAM_INFO
	.align		4
.L_403:
        /*0018*/ 	.byte	0x04, 0x17
        /*001a*/ 	.short	(.L_405 - .L_404)
.L_404:
        /*001c*/ 	.word	0x00000000
        /*0020*/ 	.short	0x0000
        /*0022*/ 	.short	0x0000
        /*0024*/ 	.byte	0x00, 0xf5, 0x21, 0x00


	//----- nvinfo : EIATTR_SPARSE_MMA_MASK
	.align		4
.L_405:
        /*0028*/ 	.byte	0x03, 0x50
        /*002a*/ 	.short	0x0000


	//----- nvinfo : EIATTR_MAXREG_COUNT
	.align		4
        /*002c*/ 	.byte	0x03, 0x1b
        /*002e*/ 	.short	0x00ff


	//----- nvinfo : EIATTR_MERCURY_ISA_VERSION
	.align		4
        /*0030*/ 	.byte	0x03, 0x5f
        /*0032*/ 	.short	0x0101


	//----- nvinfo : EIATTR_VRC_CTA_INIT_COUNT
	.align		4
        /*0034*/ 	.byte	0x02, 0x4a
	.zero		1
	.zero		1


	//----- nvinfo : EIATTR_EXIT_INSTR_OFFSETS
	.align		4
        /*0038*/ 	.byte	0x04, 0x1c
        /*003a*/ 	.short	(.L_407 - .L_406)


	//   ....[0]....
.L_406:
        /*003c*/ 	.word	0x00000070


	//   ....[1]....
        /*0040*/ 	.word	0x00000120


	//----- nvinfo : EIATTR_CRS_STACK_SIZE
	.align		4
.L_407:
        /*0044*/ 	.byte	0x04, 0x1e
        /*0046*/ 	.short	(.L_409 - .L_408)
.L_408:
        /*0048*/ 	.word	0x00000000


	//----- nvinfo : EIATTR_CBANK_PARAM_SIZE
	.align		4
.L_409:
        /*004c*/ 	.byte	0x03, 0x19
        /*004e*/ 	.short	0x000c


	//----- nvinfo : EIATTR_PARAM_CBANK
	.align		4
        /*0050*/ 	.byte	0x04, 0x0a
        /*0052*/ 	.short	(.L_411 - .L_410)
	.align		4
.L_410:
        /*0054*/ 	.word	index@(.nv.constant0._Z18init_one_on_devicePfi)
        /*0058*/ 	.short	0x0380
        /*005a*/ 	.short	0x000c


	//----- nvinfo : EIATTR_SW_WAR
	.align		4
.L_411:
        /*005c*/ 	.byte	0x04, 0x36
        /*005e*/ 	.short	(.L_413 - .L_412)
.L_412:
        /*0060*/ 	.word	0x00000008
.L_413:


//--------------------- .nv.callgraph             --------------------------
	.section	.nv.callgraph,"",@"SHT_CUDA_CALLGRAPH"
	.align	4
	.sectionentsize	8
	.align		4
        /*0000*/ 	.word	0x00000000
	.align		4
        /*0004*/ 	.word	0xffffffff
	.align		4
        /*0008*/ 	.word	0x00000000
	.align		4
        /*000c*/ 	.word	0xfffffffe
	.align		4
        /*0010*/ 	.word	0x00000000
	.align		4
        /*0014*/ 	.word	0xfffffffd
	.align		4
        /*0018*/ 	.word	0x00000000
	.align		4
        /*001c*/ 	.word	0xfffffffc


//--------------------- .nv.constant4             --------------------------
	.section	.nv.constant4,"a",@progbits
	.align	8
	.align		8
.nv.constant4:
        /*0000*/ 	.dword	precalc_xorwow_matrix
	.align		8
        /*0008*/ 	.dword	precalc_xorwow_offset_matrix
	.align		8
        /*0010*/ 	.dword	mrg32k3aM1
	.align		8
        /*0018*/ 	.dword	mrg32k3aM2
	.align		8
        /*0020*/ 	.dword	mrg32k3aM1SubSeq
	.align		8
        /*0028*/ 	.dword	mrg32k3aM2SubSeq
	.align		8
        /*0030*/ 	.dword	mrg32k3aM1Seq
	.align		8
        /*0038*/ 	.dword	mrg32k3aM2Seq
	.align		8
        /*0040*/ 	.dword	_ZN34_INTERNAL_f9af7796_4_k_cu_f46183d34cuda3std3__45__cpo5beginE
	.align		8
        /*0048*/ 	.dword	_ZN34_INTERNAL_f9af7796_4_k_cu_f46183d34cuda3std3__45__cpo3endE
	.align		8
        /*0050*/ 	.dword	_ZN34_INTERNAL_f9af7796_4_k_cu_f46183d34cuda3std3__45__cpo6cbeginE
	.align		8
        /*0058*/ 	.dword	_ZN34_INTERNAL_f9af7796_4_k_cu_f46183d34cuda3std3__45__cpo4cendE
	.align		8
        /*0060*/ 	.dword	_ZN34_INTERNAL_f9af7796_4_k_cu_f46183d34cuda3std3__45__cpo6rbeginE
	.align		8
        /*0068*/ 	.dword	_ZN34_INTERNAL_f9af7796_4_k_cu_f46183d34cuda3std3__45__cpo4rendE
	.align		8
        /*0070*/ 	.dword	_ZN34_INTERNAL_f9af7796_4_k_cu_f46183d34cuda3std3__45__cpo7crbeginE
	.align		8
        /*0078*/ 	.dword	_ZN34_INTERNAL_f9af7796_4_k_cu_f46183d34cuda3std3__45__cpo5crendE
	.align		8
        /*0080*/ 	.dword	_ZN34_INTERNAL_f9af7796_4_k_cu_f46183d34cuda3std3__436_GLOBAL__N__f9af7796_4_k_cu_f46183d36ignoreE
	.align		8
        /*0088*/ 	.dword	_ZN34_INTERNAL_f9af7796_4_k_cu_f46183d34cuda3std3__419piecewise_constructE
	.align		8
        /*0090*/ 	.dword	_ZN34_INTERNAL_f9af7796_4_k_cu_f46183d34cuda3std3__48in_placeE
	.align		8
        /*0098*/ 	.dword	_ZN34_INTERNAL_f9af7796_4_k_cu_f46183d34cuda3std3__420unreachable_sentinelE
	.align		8
        /*00a0*/ 	.dword	_ZN34_INTERNAL_f9af7796_4_k_cu_f46183d34cuda3std3__47nulloptE
	.align		8
        /*00a8*/ 	.dword	_ZN34_INTERNAL_f9af7796_4_k_cu_f46183d34cuda3std3__48unexpectE
	.align		8
        /*00b0*/ 	.dword	_ZN34_INTERNAL_f9af7796_4_k_cu_f46183d34cuda3std6ranges3__45__cpo4swapE
	.align		8
        /*00b8*/ 	.dword	_ZN34_INTERNAL_f9af7796_4_k_cu_f46183d34cuda3std6ranges3__45__cpo9iter_moveE
	.align		8
        /*00c0*/ 	.dword	_ZN34_INTERNAL_f9af7796_4_k_cu_f46183d34cuda3std6ranges3__45__cpo5beginE
	.align		8
        /*00c8*/ 	.dword	_ZN34_INTERNAL_f9af7796_4_k_cu_f46183d34cuda3std6ranges3__45__cpo3endE
	.align		8
        /*00d0*/ 	.dword	_ZN34_INTERNAL_f9af7796_4_k_cu_f46183d34cuda3std6ranges3__45__cpo6cbeginE
	.align		8
        /*00d8*/ 	.dword	_ZN34_INTERNAL_f9af7796_4_k_cu_f46183d34cuda3std6ranges3__45__cpo4cendE
	.align		8
        /*00e0*/ 	.dword	_ZN34_INTERNAL_f9af7796_4_k_cu_f46183d34cuda3std6ranges3__45__cpo7advanceE
	.align		8
        /*00e8*/ 	.dword	_ZN34_INTERNAL_f9af7796_4_k_cu_f46183d34cuda3std6ranges3__45__cpo9iter_swapE
	.align		8
        /*00f0*/ 	.dword	_ZN34_INTERNAL_f9af7796_4_k_cu_f46183d34cuda3std6ranges3__45__cpo4nextE
	.align		8
        /*00f8*/ 	.dword	_ZN34_INTERNAL_f9af7796_4_k_cu_f46183d34cuda3std6ranges3__45__cpo4prevE
	.align		8
        /*0100*/ 	.dword	_ZN34_INTERNAL_f9af7796_4_k_cu_f46183d34cuda3std6ranges3__45__cpo4dataE
	.align		8
        /*0108*/ 	.dword	_ZN34_INTERNAL_f9af7796_4_k_cu_f46183d34cuda3std6ranges3__45__cpo5cdataE
	.align		8
        /*0110*/ 	.dword	_ZN34_INTERNAL_f9af7796_4_k_cu_f46183d34cuda3std6ranges3__45__cpo4sizeE
	.align		8
        /*0118*/ 	.dword	_ZN34_INTERNAL_f9af7796_4_k_cu_f46183d34cuda3std6ranges3__45__cpo5ssizeE
	.align		8
        /*0120*/ 	.dword	_ZN34_INTERNAL_f9af7796_4_k_cu_f46183d34cuda3std6ranges3__45__cpo8distanceE
	.align		8
        /*0128*/ 	.dword	_ZN34_INTERNAL_f9af7796_4_k_cu_f46183d36thrust24THRUST_300001_SM_1000_NS8cuda_cub3parE
	.align		8
        /*0130*/ 	.dword	_ZN34_INTERNAL_f9af7796_4_k_cu_f46183d36thrust24THRUST_300001_SM_1000_NS8cuda_cub10par_nosyncE
	.align		8
        /*0138*/ 	.dword	_ZN34_INTERNAL_f9af7796_4_k_cu_f46183d36thrust24THRUST_300001_SM_1000_NS6system6detail10sequential3seqE
	.align		8
        /*0140*/ 	.dword	_ZN34_INTERNAL_f9af7796_4_k_cu_f46183d36thrust24THRUST_300001_SM_1000_NS6system3cpp3parE
	.align		8
        /*0148*/ 	.dword	_ZN34_INTERNAL_f9af7796_4_k_cu_f46183d36thrust24THRUST_300001_SM_1000_NS12placeholders2_1E
	.align		8
        /*0150*/ 	.dword	_ZN34_INTERNAL_f9af7796_4_k_cu_f46183d36thrust24THRUST_300001_SM_1000_NS12placeholders2_2E
	.align		8
        /*0158*/ 	.dword	_ZN34_INTERNAL_f9af7796_4_k_cu_f46183d36thrust24THRUST_300001_SM_1000_NS12placeholders2_3E
	.align		8
        /*0160*/ 	.dword	_ZN34_INTERNAL_f9af7796_4_k_cu_f46183d36thrust24THRUST_300001_SM_1000_NS12placeholders2_4E
	.align		8
        /*0168*/ 	.dword	_ZN34_INTERNAL_f9af7796_4_k_cu_f46183d36thrust24THRUST_300001_SM_1000_NS12placeholders2_5E
	.align		8
        /*0170*/ 	.dword	_ZN34_INTERNAL_f9af7796_4_k_cu_f46183d36thrust24THRUST_300001_SM_1000_NS12placeholders2_6E
	.align		8
        /*0178*/ 	.dword	_ZN34_INTERNAL_f9af7796_4_k_cu_f46183d36thrust24THRUST_300001_SM_1000_NS12placeholders2_7E
	.align		8
        /*0180*/ 	.dword	_ZN34_INTERNAL_f9af7796_4_k_cu_f46183d36thrust24THRUST_300001_SM_1000_NS12placeholders2_8E
	.align		8
        /*0188*/ 	.dword	_ZN34_INTERNAL_f9af7796_4_k_cu_f46183d36thrust24THRUST_300001_SM_1000_NS12placeholders2_9E
	.align		8
        /*0190*/ 	.dword	_ZN34_INTERNAL_f9af7796_4_k_cu_f46183d36thrust24THRUST_300001_SM_1000_NS12placeholders3_10E
	.align		8
        /*0198*/ 	.dword	_ZN34_INTERNAL_f9af7796_4_k_cu_f46183d36thrust24THRUST_300001_SM_1000_NS3seqE
	.align		8
        /*01a0*/ 	.dword	_ZN34_INTERNAL_f9af7796_4_k_cu_f46183d36thrust24THRUST_300001_SM_1000_NS6deviceE


//--------------------- .nv.constant3             --------------------------
	.section	.nv.constant3,"a",@progbits
	.align	8
.nv.constant3:
	.type		__cr_lgamma_table,@object
	.size		__cr_lgamma_table,(.L_8 - __cr_lgamma_table)
__cr_lgamma_table:
        /*0000*/ 	.byte	0x00, 0x00, 0x00, 0x00, 0x00, 0x00, 0x00, 0x00, 0x00, 0x00, 0x00, 0x00, 0x00, 0x00, 0x00, 0x00
        /*0010*/ 	.byte	0xef, 0x39, 0xfa, 0xfe, 0x42, 0x2e, 0xe6, 0x3f, 0x02, 0x20, 0x2a, 0xfa, 0x0b, 0xab, 0xfc, 0x3f
        /*0020*/ 	.byte	0xf9, 0x2c, 0x92, 0x7c, 0xa7, 0x6c, 0x09, 0x40, 0xc9, 0x79, 0x44, 0x3c, 0x64, 0x26, 0x13, 0x40
        /*0030*/ 	.byte	0xca, 0x01, 0xcf, 0x3a, 0x27, 0x51, 0x1a, 0x40, 0x30, 0xcc, 0x2d, 0xf3, 0xe1, 0x0c, 0x21, 0x40
        /*0040*/ 	.byte	0x0d, 0xb7, 0xfc, 0x82, 0x8e, 0x35, 0x25, 0x40
.L_8:


//--------------------- .text._ZN3cub18CUB_300001_SM_10006detail11EmptyKernelIvEEvv --------------------------
	.section	.text._ZN3cub18CUB_300001_SM_10006detail11EmptyKernelIvEEvv,"ax",@progbits
	.align	128
        .global         _ZN3cub18CUB_300001_SM_10006detail11EmptyKernelIvEEvv
        .type           _ZN3cub18CUB_300001_SM_10006detail11EmptyKernelIvEEvv,@function
        .size           _ZN3cub18CUB_300001_SM_10006detail11EmptyKernelIvEEvv,(.L_x_346 - _ZN3cub18CUB_300001_SM_10006detail11EmptyKernelIvEEvv)
        .other          _ZN3cub18CUB_300001_SM_10006detail11EmptyKernelIvEEvv,@"STO_CUDA_ENTRY STV_DEFAULT"
_ZN3cub18CUB_300001_SM_10006detail11EmptyKernelIvEEvv:
.text._ZN3cub18CUB_300001_SM_10006detail11EmptyKernelIvEEvv:
[----:B------:R-:W-:Y:S01]  /*0000*/  LDC R1, c[0x0][0x37c] ;  /* 0x0000df00ff017b82 */ /* 0x000fe20000000800 */
[----:B------:R-:W-:Y:S05]  /*0010*/  EXIT ;  /* 0x000000000000794d */ /* 0x000fea0003800000 */
.L_x_0:
[----:B------:R-:W-:-:S00]  /*0020*/  BRA `(.L_x_0) ;  /* 0xfffffffc00fc7947 */ /* 0x000fc0000383ffff */
[----:B------:R-:W-:-:S00]  /*0030*/  NOP ;  /* 0x0000000000007918 */ /* 0x000fc00000000000 */
        /* <DEDUP_REMOVED lines=12> */
.L_x_346:


//--------------------- .text._Z24bfs_loop_for_cc_labelingPiS_S_S_S_iS_i --------------------------
	.section	.text._Z24bfs_loop_for_cc_labelingPiS_S_S_S_iS_i,"ax",@progbits
	.align	128
        .global         _Z24bfs_loop_for_cc_labelingPiS_S_S_S_iS_i
        .type           _Z24bfs_loop_for_cc_labelingPiS_S_S_S_iS_i,@function
        .size           _Z24bfs_loop_for_cc_labelingPiS_S_S_S_iS_i,(.L_x_347 - _Z24bfs_loop_for_cc_labelingPiS_S_S_S_iS_i)
        .other          _Z24bfs_loop_for_cc_labelingPiS_S_S_S_iS_i,@"STO_CUDA_ENTRY STV_DEFAULT"
_Z24bfs_loop_for_cc_labelingPiS_S_S_S_iS_i:
.text._Z24bfs_loop_for_cc_labelingPiS_S_S_S_iS_i:
[----:B------:R-:W-:Y:S01]  /*0000*/  LDC R1, c[0x0][0x37c] ;  /* 0x0000df00ff017b82 */ /* 0x000fe20000000800 */
[----:B------:R-:W0:Y:S01]  /*0010*/  S2R R0, SR_TID.X ;  /* 0x0000000000007919 */ /* 0x000e220000002100 */
[----:B------:R-:W0:Y:S01]  /*0020*/  LDCU UR4, c[0x0][0x360] ;  /* 0x00006c00ff0477ac */ /* 0x000e220008000800 */
[----:B------:R-:W0:Y:S02]  /*0030*/  S2R R3, SR_CTAID.X ;  /* 0x0000000000037919 */ /* 0x000e240000002500 */
[----:B0-----:R-:W-:-:S05]  /*0040*/  IMAD R0, R3, UR4, R0 ;  /* 0x0000000403007c24 */ /* 0x001fca000f8e0200 */
[----:B------:R-:W-:-:S13]  /*0050*/  ISETP.GT.AND P0, PT, R0, 0x3e7, PT ;  /* 0x000003e70000780c */ /* 0x000fda0003f04270 */
[----:B------:R-:W-:Y:S05]  /*0060*/  @P0 EXIT ;  /* 0x000000000000094d */ /* 0x000fea0003800000 */
[----:B------:R-:W0:Y:S01]  /*0070*/  LDCU UR5, c[0x0][0x370] ;  /* 0x00006e00ff0577ac */ /* 0x000e220008000800 */
[----:B------:R-:W1:Y:S01]  /*0080*/  LDCU.64 UR6, c[0x0][0x358] ;  /* 0x00006b00ff0677ac */ /* 0x000e620008000a00 */
[----:B0-----:R-:W-:-:S12]  /*0090*/  UIMAD UR4, UR4, UR5, URZ ;  /* 0x00000005040472a4 */ /* 0x001fd8000f8e02ff */
.L_x_6:
[----:B---3--:R-:W0:Y:S02]  /*00a0*/  LDC.64 R8, c[0x0][0x390] ;  /* 0x0000e400ff087b82 */ /* 0x008e240000000a00 */
[----:B0-----:R-:W-:-:S05]  /*00b0*/  IMAD.WIDE R8, R0, 0x4, R8 ;  /* 0x0000000400087825 */ /* 0x001fca00078e0208 */
[----:B-12---:R-:W2:Y:S01]  /*00c0*/  LDG.E R15, desc[UR6][R8.64] ;  /* 0x00000006080f7981 */ /* 0x006ea2000c1e1900 */
[----:B------:R-:W-:Y:S01]  /*00d0*/  MOV R17, R0 ;  /* 0x0000000000117202 */ /* 0x000fe20000000f00 */
[----:B------:R-:W-:Y:S01]  /*00e0*/  VIADD R0, R0, UR4 ;  /* 0x0000000400007c36 */ /* 0x000fe20008000000 */
[----:B------:R-:W-:Y:S04]  /*00f0*/  BSSY.RECONVERGENT B0, `(.L_x_1) ;  /* 0x0000024000007945 */ /* 0x000fe80003800200 */
[----:B------:R-:W-:Y:S02]  /*0100*/  ISETP.GE.AND P0, PT, R0, 0x3e8, PT ;  /* 0x000003e80000780c */ /* 0x000fe40003f06270 */
[----:B--2---:R-:W-:-:S13]  /*0110*/  ISETP.GE.AND P1, PT, R15, 0x1, PT ;  /* 0x000000010f00780c */ /* 0x004fda0003f26270 */
[----:B------:R-:W-:Y:S05]  /*0120*/  @!P1 BRA `(.L_x_2) ;  /* 0x0000000000809947 */ /* 0x000fea0003800000 */
[----:B------:R-:W0:Y:S01]  /*0130*/  LDC.64 R10, c[0x0][0x388] ;  /* 0x0000e200ff0a7b82 */ /* 0x000e220000000a00 */
[----:B------:R-:W-:Y:S01]  /*0140*/  MOV R22, R15 ;  /* 0x0000000f00167202 */ /* 0x000fe20000000f00 */
[----:B------:R-:W-:-:S06]  /*0150*/  IMAD.MOV.U32 R15, RZ, RZ, RZ ;  /* 0x000000ffff0f7224 */ /* 0x000fcc00078e00ff */
[----:B------:R-:W1:Y:S08]  /*0160*/  LDC.64 R12, c[0x0][0x398] ;  /* 0x0000e600ff0c7b82 */ /* 0x000e700000000a00 */
[----:B------:R-:W2:Y:S08]  /*0170*/  LDC R14, c[0x0][0x3b8] ;  /* 0x0000ee00ff0e7b82 */ /* 0x000eb00000000800 */
[----:B------:R-:W3:Y:S01]  /*0180*/  LDC.64 R6, c[0x0][0x398] ;  /* 0x0000e600ff067b82 */ /* 0x000ee20000000a00 */
[----:B0-----:R-:W-:-:S07]  /*0190*/  IMAD.WIDE R10, R17, 0x4, R10 ;  /* 0x00000004110a7825 */ /* 0x001fce00078e020a */
[----:B------:R-:W0:Y:S01]  /*01a0*/  LDC.64 R4, c[0x0][0x380] ;  /* 0x0000e000ff047b82 */ /* 0x000e220000000a00 */
[----:B-1----:R-:W-:-:S07]  /*01b0*/  IMAD.WIDE R12, R17, 0x4, R12 ;  /* 0x00000004110c7825 */ /* 0x002fce00078e020c */
[----:B------:R-:W1:Y:S02]  /*01c0*/  LDC.64 R2, c[0x0][0x3b0] ;  /* 0x0000ec00ff027b82 */ /* 0x000e640000000a00 */
.L_x_5:
[----:B---3--:R-:W4:Y:S04]  /*01d0*/  LDG.E R16, desc[UR6][R10.64] ;  /* 0x000000060a107981 */ /* 0x008f28000c1e1900 */
[----:B------:R-:W5:Y:S01]  /*01e0*/  LDG.E R21, desc[UR6][R12.64] ;  /* 0x000000060c157981 */ /* 0x000f62000c1e1900 */
[----:B----4-:R-:W-:-:S05]  /*01f0*/  IADD3 R19, PT, PT, R16, R15, RZ ;  /* 0x0000000f10137210 */ /* 0x010fca0007ffe0ff */
[----:B0-----:R-:W-:-:S05]  /*0200*/  IMAD.WIDE R18, R19, 0x4, R4 ;  /* 0x0000000413127825 */ /* 0x001fca00078e0204 */
[----:B------:R-:W3:Y:S02]  /*0210*/  LDG.E R25, desc[UR6][R18.64] ;  /* 0x0000000612197981 */ /* 0x000ee4000c1e1900 */
[----:B---3--:R-:W-:-:S05]  /*0220*/  IMAD.WIDE R16, R25, 0x4, R6 ;  /* 0x0000000419107825 */ /* 0x008fca00078e0206 */
[----:B------:R-:W3:Y:S01]  /*0230*/  LDG.E R20, desc[UR6][R16.64] ;  /* 0x0000000610147981 */ /* 0x000ee2000c1e1900 */
[----:B-----5:R-:W-:Y:S01]  /*0240*/  VIADD R27, R21, 0x1 ;  /* 0x00000001151b7836 */ /* 0x020fe20000000000 */
[----:B------:R-:W-:Y:S01]  /*0250*/  BSSY.RECONVERGENT B1, `(.L_x_3) ;  /* 0x000000b000017945 */ /* 0x000fe20003800200 */
[----:B------:R-:W-:-:S03]  /*0260*/  IADD3 R15, PT, PT, R15, 0x1, RZ ;  /* 0x000000010f0f7810 */ /* 0x000fc60007ffe0ff */
[----:B---3--:R-:W-:-:S13]  /*0270*/  ISETP.GT.AND P1, PT, R20, R27, PT ;  /* 0x0000001b1400720c */ /* 0x008fda0003f24270 */
[----:B------:R-:W-:Y:S05]  /*0280*/  @!P1 BRA `(.L_x_4) ;  /* 0x00000000001c9947 */ /* 0x000fea0003800000 */
[----:B------:R-:W0:Y:S01]  /*0290*/  LDC.64 R18, c[0x0][0x3a0] ;  /* 0x0000e800ff127b82 */ /* 0x000e220000000a00 */
[----:B------:R-:W-:Y:S02]  /*02a0*/  HFMA2 R23, -RZ, RZ, 0, 5.9604644775390625e-08 ;  /* 0x00000001ff177431 */ /* 0x000fe400000001ff */
[----:B-1----:R-:W-:Y:S01]  /*02b0*/  IMAD.WIDE R20, R25, 0x4, R2 ;  /* 0x0000000419147825 */ /* 0x002fe200078e0202 */
[----:B------:R3:W-:Y:S04]  /*02c0*/  STG.E desc[UR6][R16.64], R27 ;  /* 0x0000001b10007986 */ /* 0x0007e8000c101906 */
[----:B0-----:R3:W-:Y:S04]  /*02d0*/  STG.E desc[UR6][R18.64], R23 ;  /* 0x0000001712007986 */ /* 0x0017e8000c101906 */
[----:B--2---:R3:W-:Y:S04]  /*02e0*/  STG.E desc[UR6][R20.64], R14 ;  /* 0x0000000e14007986 */ /* 0x0047e8000c101906 */
[----:B------:R3:W5:Y:S02]  /*02f0*/  LDG.E R22, desc[UR6][R8.64] ;  /* 0x0000000608167981 */ /* 0x000764000c1e1900 */
.L_x_4:
[----:B------:R-:W-:Y:S05]  /*0300*/  BSYNC.RECONVERGENT B1 ;  /* 0x0000000000017941 */ /* 0x000fea0003800200 */
.L_x_3:
[----:B-----5:R-:W-:-:S13]  /*0310*/  ISETP.GE.AND P1, PT, R15, R22, PT ;  /* 0x000000160f00720c */ /* 0x020fda0003f26270 */
[----:B------:R-:W-:Y:S05]  /*0320*/  @!P1 BRA `(.L_x_5) ;  /* 0xfffffffc00a89947 */ /* 0x000fea000383ffff */
.L_x_2:
[----:B------:R-:W-:Y:S05]  /*0330*/  BSYNC.RECONVERGENT B0 ;  /* 0x0000000000007941 */ /* 0x000fea0003800200 */
.L_x_1:
[----:B------:R-:W-:Y:S05]  /*0340*/  @!P0 BRA `(.L_x_6) ;  /* 0xfffffffc00548947 */ /* 0x000fea000383ffff */
[----:B------:R-:W-:Y:S05]  /*0350*/  EXIT ;  /* 0x000000000000794d */ /* 0x000fea0003800000 */
.L_x_7:
        /* <DEDUP_REMOVED lines=10> */
.L_x_347:


//--------------------- .text._Z17normalize_weightsPffi --------------------------
	.section	.text._Z17normalize_weightsPffi,"ax",@progbits
	.align	128
        .global         _Z17normalize_weightsPffi
        .type           _Z17normalize_weightsPffi,@function
        .size           _Z17normalize_weightsPffi,(.L_x_341 - _Z17normalize_weightsPffi)
        .other          _Z17normalize_weightsPffi,@"STO_CUDA_ENTRY STV_DEFAULT"
_Z17normalize_weightsPffi:
.text._Z17normalize_weightsPffi:
[----:B------:R-:W-:Y:S01]  /*0000*/  LDC R1, c[0x0][0x37c] ;  /* 0x0000df00ff017b82 */ /* 0x000fe20000000800 */
[----:B------:R-:W0:Y:S01]  /*0010*/  S2R R2, SR_TID.X ;  /* 0x0000000000027919 */ /* 0x000e220000002100 */
[----:B------:R-:W0:Y:S01]  /*0020*/  LDCU UR4, c[0x0][0x360] ;  /* 0x00006c00ff0477ac */ /* 0x000e220008000800 */
[----:B------:R-:W0:Y:S01]  /*0030*/  S2R R3, SR_CTAID.X ;  /* 0x0000000000037919 */ /* 0x000e220000002500 */
[----:B------:R-:W1:Y:S01]  /*0040*/  LDCU UR5, c[0x0][0x38c] ;  /* 0x00007180ff0577ac */ /* 0x000e620008000800 */
[----:B0-----:R-:W-:-:S05]  /*0050*/  IMAD R2, R3, UR4, R2 ;  /* 0x0000000403027c24 */ /* 0x001fca000f8e0202 */
[----:B-1----:R-:W-:-:S13]  /*0060*/  ISETP.GE.AND P0, PT, R2, UR5, PT ;  /* 0x0000000502007c0c */ /* 0x002fda000bf06270 */
[----:B------:R-:W-:Y:S05]  /*0070*/  @P0 EXIT ;  /* 0x000000000000094d */ /* 0x000fea0003800000 */
[----:B------:R-:W0:Y:S01]  /*0080*/  LDC.64 R4, c[0x0][0x380] ;  /* 0x0000e000ff047b82 */ /* 0x000e220000000a00 */
[----:B------:R-:W1:Y:S01]  /*0090*/  LDCU UR5, c[0x0][0x370] ;  /* 0x00006e00ff0577ac */ /* 0x000e620008000800 */
[----:B------:R-:W2:Y:S06]  /*00a0*/  LDCU.64 UR6, c[0x0][0x358] ;  /* 0x00006b00ff0677ac */ /* 0x000eac0008000a00 */
[----:B------:R-:W3:Y:S01]  /*00b0*/  LDC.64 R6, c[0x0][0x388] ;  /* 0x0000e200ff067b82 */ /* 0x000ee20000000a00 */
[----:B-1----:R-:W-:-:S12]  /*00c0*/  UIMAD UR4, UR4, UR5, URZ ;  /* 0x00000005040472a4 */ /* 0x002fd8000f8e02ff */
.L_x_10:
[----:B01----:R-:W-:-:S05]  /*00d0*/  IMAD.WIDE R8, R2, 0x4, R4 ;  /* 0x0000000402087825 */ /* 0x003fca00078e0204 */
[----:B--2---:R-:W2:Y:S01]  /*00e0*/  LDG.E R0, desc[UR6][R8.64] ;  /* 0x0000000608007981 */ /* 0x004ea2000c1e1900 */
[----:B---3--:R-:W0:Y:S01]  /*00f0*/  MUFU.RCP R3, R6 ;  /* 0x0000000600037308 */ /* 0x008e220000001000 */
[----:B------:R-:W-:Y:S01]  /*0100*/  VIADD R2, R2, UR4 ;  /* 0x0000000402027c36 */ /* 0x000fe20008000000 */
[----:B------:R-:W-:Y:S04]  /*0110*/  BSSY.RECONVERGENT B0, `(.L_x_8) ;  /* 0x000000c000007945 */ /* 0x000fe80003800200 */
[----:B------:R-:W-:Y:S01]  /*0120*/  ISETP.GE.AND P2, PT, R2, R7, PT ;  /* 0x000000070200720c */ /* 0x000fe20003f46270 */
[----:B0-----:R-:W-:-:S04]  /*0130*/  FFMA R10, R3, -R6, 1 ;  /* 0x3f800000030a7423 */ /* 0x001fc80000000806 */
[----:B------:R-:W-:Y:S01]  /*0140*/  FFMA R3, R3, R10, R3 ;  /* 0x0000000a03037223 */ /* 0x000fe20000000003 */
[----:B--2---:R-:W0:Y:S03]  /*0150*/  FCHK P0, R0, R6 ;  /* 0x0000000600007302 */ /* 0x004e260000000000 */
[----:B------:R-:W-:-:S04]  /*0160*/  FFMA R11, R0, R3, RZ ;  /* 0x00000003000b7223 */ /* 0x000fc800000000ff */
[----:B------:R-:W-:-:S04]  /*0170*/  FFMA R10, R11, -R6, R0 ;  /* 0x800000060b0a7223 */ /* 0x000fc80000000000 */
[----:B------:R-:W-:Y:S01]  /*0180*/  FFMA R3, R3, R10, R11 ;  /* 0x0000000a03037223 */ /* 0x000fe2000000000b */
[----:B0-----:R-:W-:Y:S06]  /*0190*/  @!P0 BRA `(.L_x_9) ;  /* 0x00000000000c8947 */ /* 0x001fec0003800000 */
[----:B------:R-:W-:-:S07]  /*01a0*/  MOV R10, 0x1c0 ;  /* 0x000001c0000a7802 */ /* 0x000fce0000000f00 */
[----:B------:R-:W-:Y:S05]  /*01b0*/  CALL.REL.NOINC `($__internal_0_$__cuda_sm3x_div_rn_noftz_f32_slowpath) ;  /* 0x0000000000147944 */ /* 0x000fea0003c00000 */
[----:B------:R-:W-:-:S07]  /*01c0*/  IMAD.MOV.U32 R3, RZ, RZ, R0 ;  /* 0x000000ffff037224 */ /* 0x000fce00078e0000 */
.L_x_9:
[----:B------:R-:W-:Y:S05]  /*01d0*/  BSYNC.RECONVERGENT B0 ;  /* 0x0000000000007941 */ /* 0x000fea0003800200 */
.L_x_8:
[----:B------:R1:W-:Y:S01]  /*01e0*/  STG.E desc[UR6][R8.64], R3 ;  /* 0x0000000308007986 */ /* 0x0003e2000c101906 */
[----:B------:R-:W-:Y:S05]  /*01f0*/  @!P2 BRA `(.L_x_10) ;  /* 0xfffffffc00b4a947 */ /* 0x000fea000383ffff */
[----:B------:R-:W-:Y:S05]  /*0200*/  EXIT ;  /* 0x000000000000794d */ /* 0x000fea0003800000 */
        .weak           $__internal_0_$__cuda_sm3x_div_rn_noftz_f32_slowpath
        .type           $__internal_0_$__cuda_sm3x_div_rn_noftz_f32_slowpath,@function
        .size           $__internal_0_$__cuda_sm3x_div_rn_noftz_f32_slowpath,(.L_x_341 - $__internal_0_$__cuda_sm3x_div_rn_noftz_f32_slowpath)
$__internal_0_$__cuda_sm3x_div_rn_noftz_f32_slowpath:
[----:B------:R-:W0:Y:S01]  /*0210*/  LDC R3, c[0x0][0x388] ;  /* 0x0000e200ff037b82 */ /* 0x000e220000000800 */
[--C-:B------:R-:W-:Y:S01]  /*0220*/  SHF.R.U32.HI R11, RZ, 0x17, R0.reuse ;  /* 0x00000017ff0b7819 */ /* 0x100fe20000011600 */
[----:B------:R-:W1:Y:S01]  /*0230*/  LDCU UR5, c[0x0][0x388] ;  /* 0x00007100ff0577ac */ /* 0x000e620008000800 */
[----:B------:R-:W-:Y:S01]  /*0240*/  BSSY.RECONVERGENT B1, `(.L_x_11) ;  /* 0x0000064000017945 */ /* 0x000fe20003800200 */
[----:B------:R-:W-:Y:S01]  /*0250*/  IMAD.MOV.U32 R13, RZ, RZ, R0 ;  /* 0x000000ffff0d7224 */ /* 0x000fe200078e0000 */
[----:B------:R-:W-:-:S05]  /*0260*/  LOP3.LUT R16, R11, 0xff, RZ, 0xc0, !PT ;  /* 0x000000ff0b107812 */ /* 0x000fca00078ec0ff */
[----:B------:R-:W-:Y:S02]  /*0270*/  VIADD R17, R16, 0xffffffff ;  /* 0xffffffff10117836 */ /* 0x000fe40000000000 */
[----:B-1----:R-:W-:Y:S01]  /*0280*/  IMAD.U32 R14, RZ, RZ, UR5 ;  /* 0x00000005ff0e7e24 */ /* 0x002fe2000f8e00ff */
[----:B0-----:R-:W-:-:S04]  /*0290*/  SHF.R.U32.HI R12, RZ, 0x17, R3 ;  /* 0x00000017ff0c7819 */ /* 0x001fc80000011603 */
[----:B------:R-:W-:-:S05]  /*02a0*/  LOP3.LUT R12, R12, 0xff, RZ, 0xc0, !PT ;  /* 0x000000ff0c0c7812 */ /* 0x000fca00078ec0ff */
[----:B------:R-:W-:-:S05]  /*02b0*/  VIADD R15, R12, 0xffffffff ;  /* 0xffffffff0c0f7836 */ /* 0x000fca0000000000 */
[----:B------:R-:W-:-:S04]  /*02c0*/  ISETP.GT.U32.AND P0, PT, R15, 0xfd, PT ;  /* 0x000000fd0f00780c */ /* 0x000fc80003f04070 */
[----:B------:R-:W-:-:S13]  /*02d0*/  ISETP.GT.U32.OR P0, PT, R17, 0xfd, P0 ;  /* 0x000000fd1100780c */ /* 0x000fda0000704470 */
[----:B------:R-:W-:Y:S01]  /*02e0*/  @!P0 IMAD.MOV.U32 R11, RZ, RZ, RZ ;  /* 0x000000ffff0b8224 */ /* 0x000fe200078e00ff */
[----:B------:R-:W-:Y:S06]  /*02f0*/  @!P0 BRA `(.L_x_12) ;  /* 0x00000000005c8947 */ /* 0x000fec0003800000 */
[----:B------:R-:W-:Y:S02]  /*0300*/  FSETP.GTU.FTZ.AND P1, PT, |R3|, +INF , PT ;  /* 0x7f8000000300780b */ /* 0x000fe40003f3c200 */
[----:B------:R-:W-:-:S04]  /*0310*/  FSETP.GTU.FTZ.AND P0, PT, |R0|, +INF , PT ;  /* 0x7f8000000000780b */ /* 0x000fc80003f1c200 */
[----:B------:R-:W-:-:S13]  /*0320*/  PLOP3.LUT P0, PT, P0, P1, PT, 0xf8, 0x8f ;  /* 0x00000000008f781c */ /* 0x000fda0000703f70 */
[----:B------:R-:W-:Y:S05]  /*0330*/  @P0 BRA `(.L_x_13) ;  /* 0x00000004004c0947 */ /* 0x000fea0003800000 */
[----:B------:R-:W-:-:S13]  /*0340*/  LOP3.LUT P0, RZ, R14, 0x7fffffff, R13, 0xc8, !PT ;  /* 0x7fffffff0eff7812 */ /* 0x000fda000780c80d */
[----:B------:R-:W-:Y:S05]  /*0350*/  @!P0 BRA `(.L_x_14) ;  /* 0x00000004003c8947 */ /* 0x000fea0003800000 */
[C---:B------:R-:W-:Y:S02]  /*0360*/  FSETP.NEU.FTZ.AND P3, PT, |R0|.reuse, +INF , PT ;  /* 0x7f8000000000780b */ /* 0x040fe40003f7d200 */
[----:B------:R-:W-:Y:S02]  /*0370*/  FSETP.NEU.FTZ.AND P1, PT, |R3|, +INF , PT ;  /* 0x7f8000000300780b */ /* 0x000fe40003f3d200 */
[----:B------:R-:W-:-:S11]  /*0380*/  FSETP.NEU.FTZ.AND P0, PT, |R0|, +INF , PT ;  /* 0x7f8000000000780b */ /* 0x000fd60003f1d200 */
[----:B------:R-:W-:Y:S05]  /*0390*/  @!P1 BRA !P3, `(.L_x_14) ;  /* 0x00000004002c9947 */ /* 0x000fea0005800000 */
[----:B------:R-:W-:-:S04]  /*03a0*/  LOP3.LUT P3, RZ, R13, 0x7fffffff, RZ, 0xc0, !PT ;  /* 0x7fffffff0dff7812 */ /* 0x000fc8000786c0ff */
[----:B------:R-:W-:-:S13]  /*03b0*/  PLOP3.LUT P1, PT, P1, P3, PT, 0x2f, 0xf2 ;  /* 0x0000000000f2781c */ /* 0x000fda0000f26577 */
[----:B------:R-:W-:Y:S05]  /*03c0*/  @P1 BRA `(.L_x_15) ;  /* 0x0000000400181947 */ /* 0x000fea0003800000 */
[----:B------:R-:W-:-:S04]  /*03d0*/  LOP3.LUT P1, RZ, R14, 0x7fffffff, RZ, 0xc0, !PT ;  /* 0x7fffffff0eff7812 */ /* 0x000fc8000782c0ff */
[----:B------:R-:W-:-:S13]  /*03e0*/  PLOP3.LUT P0, PT, P0, P1, PT, 0x2f, 0xf2 ;  /* 0x0000000000f2781c */ /* 0x000fda0000702577 */
[----:B------:R-:W-:Y:S05]  /*03f0*/  @P0 BRA `(.L_x_16) ;  /* 0x0000000400000947 */ /* 0x000fea0003800000 */
[----:B------:R-:W-:Y:S02]  /*0400*/  ISETP.GE.AND P0, PT, R17, RZ, PT ;  /* 0x000000ff1100720c */ /* 0x000fe40003f06270 */
[----:B------:R-:W-:-:S11]  /*0410*/  ISETP.GE.AND P1, PT, R15, RZ, PT ;  /* 0x000000ff0f00720c */ /* 0x000fd60003f26270 */
[----:B------:R-:W-:Y:S02]  /*0420*/  @P0 IMAD.MOV.U32 R11, RZ, RZ, RZ ;  /* 0x000000ffff0b0224 */ /* 0x000fe400078e00ff */
[----:B------:R-:W-:Y:S01]  /*0430*/  @!P0 FFMA R13, R0, 1.84467440737095516160e+19, RZ ;  /* 0x5f800000000d8823 */ /* 0x000fe200000000ff */
[----:B------:R-:W-:Y:S02]  /*0440*/  @!P0 IMAD.MOV.U32 R11, RZ, RZ, -0x40 ;  /* 0xffffffc0ff0b8424 */ /* 0x000fe400078e00ff */
[----:B------:R-:W-:Y:S02]  /*0450*/  @!P1 FFMA R14, R3, 1.84467440737095516160e+19, RZ ;  /* 0x5f800000030e9823 */ /* 0x000fe400000000ff */
[----:B------:R-:W-:-:S07]  /*0460*/  @!P1 VIADD R11, R11, 0x40 ;  /* 0x000000400b0b9836 */ /* 0x000fce0000000000 */
.L_x_12:
[----:B------:R-:W-:Y:S01]  /*0470*/  LEA R3, R12, 0xc0800000, 0x17 ;  /* 0xc08000000c037811 */ /* 0x000fe200078eb8ff */
[----:B------:R-:W-:Y:S04]  /*0480*/  BSSY.RECONVERGENT B2, `(.L_x_17) ;  /* 0x0000036000027945 */ /* 0x000fe80003800200 */
[----:B------:R-:W-:Y:S02]  /*0490*/  IMAD.IADD R14, R14, 0x1, -R3 ;  /* 0x000000010e0e7824 */ /* 0x000fe400078e0a03 */
[----:B------:R-:W-:Y:S02]  /*04a0*/  VIADD R3, R16, 0xffffff81 ;  /* 0xffffff8110037836 */ /* 0x000fe40000000000 */
[----:B------:R-:W0:Y:S01]  /*04b0*/  MUFU.RCP R15, R14 ;  /* 0x0000000e000f7308 */ /* 0x000e220000001000 */
[----:B------:R-:W-:Y:S01]  /*04c0*/  FADD.FTZ R17, -R14, -RZ ;  /* 0x800000ff0e117221 */ /* 0x000fe20000010100 */
[C---:B------:R-:W-:Y:S01]  /*04d0*/  IMAD R0, R3.reuse, -0x800000, R13 ;  /* 0xff80000003007824 */ /* 0x040fe200078e020d */
[----:B------:R-:W-:-:S05]  /*04e0*/  IADD3 R12, PT, PT, R3, 0x7f, -R12 ;  /* 0x0000007f030c7810 */ /* 0x000fca0007ffe80c */
[----:B------:R-:W-:Y:S02]  /*04f0*/  IMAD.IADD R12, R12, 0x1, R11 ;  /* 0x000000010c0c7824 */ /* 0x000fe400078e020b */
[----:B0-----:R-:W-:-:S04]  /*0500*/  FFMA R16, R15, R17, 1 ;  /* 0x3f8000000f107423 */ /* 0x001fc80000000011 */
[----:B------:R-:W-:-:S04]  /*0510*/  FFMA R18, R15, R16, R15 ;  /* 0x000000100f127223 */ /* 0x000fc8000000000f */
[----:B------:R-:W-:-:S04]  /*0520*/  FFMA R13, R0, R18, RZ ;  /* 0x00000012000d7223 */ /* 0x000fc800000000ff */
[----:B------:R-:W-:-:S04]  /*0530*/  FFMA R16, R17, R13, R0 ;  /* 0x0000000d11107223 */ /* 0x000fc80000000000 */
[----:B------:R-:W-:-:S04]  /*0540*/  FFMA R13, R18, R16, R13 ;  /* 0x00000010120d7223 */ /* 0x000fc8000000000d */
[----:B------:R-:W-:-:S04]  /*0550*/  FFMA R16, R17, R13, R0 ;  /* 0x0000000d11107223 */ /* 0x000fc80000000000 */
[----:B------:R-:W-:-:S05]  /*0560*/  FFMA R0, R18, R16, R13 ;  /* 0x0000001012007223 */ /* 0x000fca000000000d */
[----:B------:R-:W-:-:S04]  /*0570*/  SHF.R.U32.HI R3, RZ, 0x17, R0 ;  /* 0x00000017ff037819 */ /* 0x000fc80000011600 */
[----:B------:R-:W-:-:S05]  /*0580*/  LOP3.LUT R3, R3, 0xff, RZ, 0xc0, !PT ;  /* 0x000000ff03037812 */ /* 0x000fca00078ec0ff */
[----:B------:R-:W-:-:S04]  /*0590*/  IMAD.IADD R15, R3, 0x1, R12 ;  /* 0x00000001030f7824 */ /* 0x000fc800078e020c */
[----:B------:R-:W-:-:S05]  /*05a0*/  VIADD R3, R15, 0xffffffff ;  /* 0xffffffff0f037836 */ /* 0x000fca0000000000 */
[----:B------:R-:W-:-:S13]  /*05b0*/  ISETP.GE.U32.AND P0, PT, R3, 0xfe, PT ;  /* 0x000000fe0300780c */ /* 0x000fda0003f06070 */
[----:B------:R-:W-:Y:S05]  /*05c0*/  @!P0 BRA `(.L_x_18) ;  /* 0x0000000000808947 */ /* 0x000fea0003800000 */
[----:B------:R-:W-:-:S13]  /*05d0*/  ISETP.GT.AND P0, PT, R15, 0xfe, PT ;  /* 0x000000fe0f00780c */ /* 0x000fda0003f04270 */
[----:B------:R-:W-:Y:S05]  /*05e0*/  @P0 BRA `(.L_x_19) ;  /* 0x00000000006c0947 */ /* 0x000fea0003800000 */
[----:B------:R-:W-:-:S13]  /*05f0*/  ISETP.GE.AND P0, PT, R15, 0x1, PT ;  /* 0x000000010f00780c */ /* 0x000fda0003f06270 */
[----:B------:R-:W-:Y:S05]  /*0600*/  @P0 BRA `(.L_x_20) ;  /* 0x0000000000740947 */ /* 0x000fea0003800000 */
[----:B------:R-:W-:Y:S02]  /*0610*/  ISETP.GE.AND P0, PT, R15, -0x18, PT ;  /* 0xffffffe80f00780c */ /* 0x000fe40003f06270 */
[----:B------:R-:W-:-:S11]  /*0620*/  LOP3.LUT R0, R0, 0x80000000, RZ, 0xc0, !PT ;  /* 0x8000000000007812 */ /* 0x000fd600078ec0ff */
[----:B------:R-:W-:Y:S05]  /*0630*/  @!P0 BRA `(.L_x_20) ;  /* 0x0000000000688947 */ /* 0x000fea0003800000 */
[CCC-:B------:R-:W-:Y:S01]  /*0640*/  FFMA.RZ R3, R18.reuse, R16.reuse, R13.reuse ;  /* 0x0000001012037223 */ /* 0x1c0fe2000000c00d */
[C---:B------:R-:W-:Y:S02]  /*0650*/  VIADD R14, R15.reuse, 0x20 ;  /* 0x000000200f0e7836 */ /* 0x040fe40000000000 */
[CCC-:B------:R-:W-:Y:S01]  /*0660*/  FFMA.RM R12, R18.reuse, R16.reuse, R13.reuse ;  /* 0x00000010120c7223 */ /* 0x1c0fe2000000400d */
[----:B------:R-:W-:Y:S02]  /*0670*/  ISETP.NE.AND P3, PT, R15, RZ, PT ;  /* 0x000000ff0f00720c */ /* 0x000fe40003f65270 */
[----:B------:R-:W-:Y:S01]  /*0680*/  LOP3.LUT R11, R3, 0x7fffff, RZ, 0xc0, !PT ;  /* 0x007fffff030b7812 */ /* 0x000fe200078ec0ff */
[----:B------:R-:W-:Y:S01]  /*0690*/  FFMA.RP R3, R18, R16, R13 ;  /* 0x0000001012037223 */ /* 0x000fe2000000800d */
[----:B------:R-:W-:Y:S01]  /*06a0*/  IMAD.MOV R13, RZ, RZ, -R15 ;  /* 0x000000ffff0d7224 */ /* 0x000fe200078e0a0f */
[----:B------:R-:W-:Y:S02]  /*06b0*/  ISETP.NE.AND P1, PT, R15, RZ, PT ;  /* 0x000000ff0f00720c */ /* 0x000fe40003f25270 */
[----:B------:R-:W-:-:S02]  /*06c0*/  LOP3.LUT R11, R11, 0x800000, RZ, 0xfc, !PT ;  /* 0x008000000b0b7812 */ /* 0x000fc400078efcff */
[----:B------:R-:W-:Y:S02]  /*06d0*/  FSETP.NEU.FTZ.AND P0, PT, R3, R12, PT ;  /* 0x0000000c0300720b */ /* 0x000fe40003f1d000 */
[----:B------:R-:W-:Y:S02]  /*06e0*/  SHF.L.U32 R14, R11, R14, RZ ;  /* 0x0000000e0b0e7219 */ /* 0x000fe400000006ff */
[----:B------:R-:W-:Y:S02]  /*06f0*/  SEL R12, R13, RZ, P3 ;  /* 0x000000ff0d0c7207 */ /* 0x000fe40001800000 */
[----:B------:R-:W-:Y:S02]  /*0700*/  ISETP.NE.AND P1, PT, R14, RZ, P1 ;  /* 0x000000ff0e00720c */ /* 0x000fe40000f25270 */
[----:B------:R-:W-:Y:S02]  /*0710*/  SHF.R.U32.HI R12, RZ, R12, R11 ;  /* 0x0000000cff0c7219 */ /* 0x000fe4000001160b */
[----:B------:R-:W-:-:S02]  /*0720*/  PLOP3.LUT P0, PT, P0, P1, PT, 0xf8, 0x8f ;  /* 0x00000000008f781c */ /* 0x000fc40000703f70 */
[----:B------:R-:W-:Y:S02]  /*0730*/  SHF.R.U32.HI R14, RZ, 0x1, R12 ;  /* 0x00000001ff0e7819 */ /* 0x000fe4000001160c */
[----:B------:R-:W-:-:S04]  /*0740*/  SEL R3, RZ, 0x1, !P0 ;  /* 0x00000001ff037807 */ /* 0x000fc80004000000 */
[----:B------:R-:W-:-:S04]  /*0750*/  LOP3.LUT R3, R3, 0x1, R14, 0xf8, !PT ;  /* 0x0000000103037812 */ /* 0x000fc800078ef80e */
[----:B------:R-:W-:-:S05]  /*0760*/  LOP3.LUT R3, R3, R12, RZ, 0xc0, !PT ;  /* 0x0000000c03037212 */ /* 0x000fca00078ec0ff */
[----:B------:R-:W-:-:S05]  /*0770*/  IMAD.IADD R3, R14, 0x1, R3 ;  /* 0x000000010e037824 */ /* 0x000fca00078e0203 */
[----:B------:R-:W-:Y:S01]  /*0780*/  LOP3.LUT R0, R3, R0, RZ, 0xfc, !PT ;  /* 0x0000000003007212 */ /* 0x000fe200078efcff */
[----:B------:R-:W-:Y:S06]  /*0790*/  BRA `(.L_x_20) ;  /* 0x0000000000107947 */ /* 0x000fec0003800000 */
.L_x_19:
[----:B------:R-:W-:-:S04]  /*07a0*/  LOP3.LUT R0, R0, 0x80000000, RZ, 0xc0, !PT ;  /* 0x8000000000007812 */ /* 0x000fc800078ec0ff */
[----:B------:R-:W-:Y:S01]  /*07b0*/  LOP3.LUT R0, R0, 0x7f800000, RZ, 0xfc, !PT ;  /* 0x7f80000000007812 */ /* 0x000fe200078efcff */
[----:B------:R-:W-:Y:S06]  /*07c0*/  BRA `(.L_x_20) ;  /* 0x0000000000047947 */ /* 0x000fec0003800000 */
.L_x_18:
[----:B------:R-:W-:-:S07]  /*07d0*/  IMAD R0, R12, 0x800000, R0 ;  /* 0x008000000c007824 */ /* 0x000fce00078e0200 */
.L_x_20:
[----:B------:R-:W-:Y:S05]  /*07e0*/  BSYNC.RECONVERGENT B2 ;  /* 0x0000000000027941 */ /* 0x000fea0003800200 */
.L_x_17:
[----:B------:R-:W-:Y:S05]  /*07f0*/  BRA `(.L_x_21) ;  /* 0x0000000000207947 */ /* 0x000fea0003800000 */
.L_x_16:
[----:B------:R-:W-:-:S04]  /*0800*/  LOP3.LUT R0, R14, 0x80000000, R13, 0x48, !PT ;  /* 0x800000000e007812 */ /* 0x000fc800078e480d */
[----:B------:R-:W-:Y:S01]  /*0810*/  LOP3.LUT R0, R0, 0x7f800000, RZ, 0xfc, !PT ;  /* 0x7f80000000007812 */ /* 0x000fe200078efcff */
[----:B------:R-:W-:Y:S06]  /*0820*/  BRA `(.L_x_21) ;  /* 0x0000000000147947 */ /* 0x000fec0003800000 */
.L_x_15:
[----:B------:R-:W-:Y:S01]  /*0830*/  LOP3.LUT R0, R14, 0x80000000, R13, 0x48, !PT ;  /* 0x800000000e007812 */ /* 0x000fe200078e480d */
[----:B------:R-:W-:Y:S06]  /*0840*/  BRA `(.L_x_21) ;  /* 0x00000000000c7947 */ /* 0x000fec0003800000 */
.L_x_14:
[----:B------:R-:W0:Y:S01]  /*0850*/  MUFU.RSQ R0, -QNAN ;  /* 0xffc0000000007908 */ /* 0x000e220000001400 */
[----:B------:R-:W-:Y:S05]  /*0860*/  BRA `(.L_x_21) ;  /* 0x0000000000047947 */ /* 0x000fea0003800000 */
.L_x_13:
[----:B------:R-:W-:-:S07]  /*0870*/  FADD.FTZ R0, R0, R3 ;  /* 0x0000000300007221 */ /* 0x000fce0000010000 */
.L_x_21:
[----:B------:R-:W-:Y:S05]  /*0880*/  BSYNC.RECONVERGENT B1 ;  /* 0x0000000000017941 */ /* 0x000fea0003800200 */
.L_x_11:
[----:B------:R-:W-:-:S04]  /*0890*/  IMAD.MOV.U32 R11, RZ, RZ, 0x0 ;  /* 0x00000000ff0b7424 */ /* 0x000fc800078e00ff */
[----:B0-----:R-:W-:Y:S05]  /*08a0*/  RET.REL.NODEC R10 `(_Z17normalize_weightsPffi) ;  /* 0xfffffff40ad47950 */ /* 0x001fea0003c3ffff */
.L_x_22:
        /* <DEDUP_REMOVED lines=13> */
.L_x_341:


//--------------------- .text._Z19array_sum_blockwisePfiS_ --------------------------
	.section	.text._Z19array_sum_blockwisePfiS_,"ax",@progbits
	.align	128
        .global         _Z19array_sum_blockwisePfiS_
        .type           _Z19array_sum_blockwisePfiS_,@function
        .size           _Z19array_sum_blockwisePfiS_,(.L_x_349 - _Z19array_sum_blockwisePfiS_)
        .other          _Z19array_sum_blockwisePfiS_,@"STO_CUDA_ENTRY STV_DEFAULT"
_Z19array_sum_blockwisePfiS_:
.text._Z19array_sum_blockwisePfiS_:
[----:B------:R-:W-:Y:S01]  /*0000*/  LDC R1, c[0x0][0x37c] ;  /* 0x0000df00ff017b82 */ /* 0x000fe20000000800 */
[----:B------:R-:W0:Y:S01]  /*0010*/  S2R R8, SR_TID.X ;  /* 0x0000000000087919 */ /* 0x000e220000002100 */
[----:B------:R-:W1:Y:S01]  /*0020*/  LDCU UR4, c[0x0][0x360] ;  /* 0x00006c00ff0477ac */ /* 0x000e620008000800 */
[----:B------:R-:W-:Y:S01]  /*0030*/  BSSY.RECONVERGENT B0, `(.L_x_23) ;  /* 0x0000013000007945 */ /* 0x000fe20003800200 */
[----:B------:R-:W-:Y:S01]  /*0040*/  IMAD.MOV.U32 R7, RZ, RZ, RZ ;  /* 0x000000ffff077224 */ /* 0x000fe200078e00ff */
[----:B------:R-:W0:Y:S01]  /*0050*/  S2R R9, SR_CTAID.X ;  /* 0x0000000000097919 */ /* 0x000e220000002500 */
[----:B------:R-:W2:Y:S01]  /*0060*/  LDCU UR5, c[0x0][0x388] ;  /* 0x00007100ff0577ac */ /* 0x000ea20008000800 */
[----:B------:R-:W3:Y:S01]  /*0070*/  LDCU.64 UR6, c[0x0][0x358] ;  /* 0x00006b00ff0677ac */ /* 0x000ee20008000a00 */
[----:B-1----:R-:W-:Y:S02]  /*0080*/  IMAD.U32 R6, RZ, RZ, UR4 ;  /* 0x00000004ff067e24 */ /* 0x002fe4000f8e00ff */
[----:B0-----:R-:W-:-:S05]  /*0090*/  IMAD R0, R9, UR4, R8 ;  /* 0x0000000409007c24 */ /* 0x001fca000f8e0208 */
[----:B--2---:R-:W-:-:S13]  /*00a0*/  ISETP.GE.AND P0, PT, R0, UR5, PT ;  /* 0x0000000500007c0c */ /* 0x004fda000bf06270 */
[----:B---3--:R-:W-:Y:S05]  /*00b0*/  @P0 BRA `(.L_x_24) ;  /* 0x0000000000280947 */ /* 0x008fea0003800000 */
[----:B------:R-:W0:Y:S01]  /*00c0*/  LDC.64 R4, c[0x0][0x380] ;  /* 0x0000e000ff047b82 */ /* 0x000e220000000a00 */
[----:B------:R-:W1:Y:S01]  /*00d0*/  LDCU UR4, c[0x0][0x370] ;  /* 0x00006e00ff0477ac */ /* 0x000e620008000800 */
[----:B------:R-:W-:Y:S02]  /*00e0*/  HFMA2 R7, -RZ, RZ, 0, 0 ;  /* 0x00000000ff077431 */ /* 0x000fe400000001ff */
[----:B-1----:R-:W-:-:S07]  /*00f0*/  IMAD R11, R6, UR4, RZ ;  /* 0x00000004060b7c24 */ /* 0x002fce000f8e02ff */
.L_x_25:
[----:B0-----:R-:W-:-:S06]  /*0100*/  IMAD.WIDE R2, R0, 0x4, R4 ;  /* 0x0000000400027825 */ /* 0x001fcc00078e0204 */
[----:B------:R-:W2:Y:S01]  /*0110*/  LDG.E R2, desc[UR6][R2.64] ;  /* 0x0000000602027981 */ /* 0x000ea2000c1e1900 */
[----:B------:R-:W-:-:S05]  /*0120*/  IMAD.IADD R0, R11, 0x1, R0 ;  /* 0x000000010b007824 */ /* 0x000fca00078e0200 */
[----:B------:R-:W-:Y:S01]  /*0130*/  ISETP.GE.AND P0, PT, R0, UR5, PT ;  /* 0x0000000500007c0c */ /* 0x000fe2000bf06270 */
[----:B--2---:R-:W-:-:S12]  /*0140*/  FADD R7, R2, R7 ;  /* 0x0000000702077221 */ /* 0x004fd80000000000 */
[----:B------:R-:W-:Y:S05]  /*0150*/  @!P0 BRA `(.L_x_25) ;  /* 0xfffffffc00e88947 */ /* 0x000fea000383ffff */
.L_x_24:
[----:B------:R-:W-:Y:S05]  /*0160*/  BSYNC.RECONVERGENT B0 ;  /* 0x0000000000007941 */ /* 0x000fea0003800200 */
.L_x_23:
[----:B------:R-:W0:Y:S01]  /*0170*/  S2UR UR5, SR_CgaCtaId ;  /* 0x00000000000579c3 */ /* 0x000e220000008800 */
[----:B------:R-:W-:Y:S01]  /*0180*/  UMOV UR4, 0x400 ;  /* 0x0000040000047882 */ /* 0x000fe20000000000 */
[----:B------:R-:W-:Y:S02]  /*0190*/  ISETP.GE.U32.AND P1, PT, R6, 0x2, PT ;  /* 0x000000020600780c */ /* 0x000fe40003f26070 */
[----:B------:R-:W-:Y:S01]  /*01a0*/  ISETP.NE.AND P0, PT, R8, RZ, PT ;  /* 0x000000ff0800720c */ /* 0x000fe20003f05270 */
[----:B0-----:R-:W-:-:S06]  /*01b0*/  ULEA UR4, UR5, UR4, 0x18 ;  /* 0x0000000405047291 */ /* 0x001fcc000f8ec0ff */
[----:B------:R-:W-:-:S05]  /*01c0*/  LEA R0, R8, UR4, 0x2 ;  /* 0x0000000408007c11 */ /* 0x000fca000f8e10ff */
[----:B------:R0:W-:Y:S01]  /*01d0*/  STS [R0], R7 ;  /* 0x0000000700007388 */ /* 0x0001e20000000800 */
[----:B------:R-:W-:Y:S06]  /*01e0*/  BAR.SYNC.DEFER_BLOCKING 0x0 ;  /* 0x0000000000007b1d */ /* 0x000fec0000010000 */
[----:B------:R-:W-:Y:S05]  /*01f0*/  @!P1 BRA `(.L_x_26) ;  /* 0x00000000002c9947 */ /* 0x000fea0003800000 */
.L_x_27:
[----:B------:R-:W-:-:S04]  /*0200*/  SHF.R.U32.HI R5, RZ, 0x1, R6 ;  /* 0x00000001ff057819 */ /* 0x000fc80000011606 */
[----:B------:R-:W-:-:S13]  /*0210*/  ISETP.GE.U32.AND P1, PT, R8, R5, PT ;  /* 0x000000050800720c */ /* 0x000fda0003f26070 */
[----:B------:R-:W-:Y:S01]  /*0220*/  @!P1 LEA R2, R5, R0, 0x2 ;  /* 0x0000000005029211 */ /* 0x000fe200078e10ff */
[----:B------:R-:W-:Y:S05]  /*0230*/  @!P1 LDS R3, [R0] ;  /* 0x0000000000039984 */ /* 0x000fea0000000800 */
[----:B------:R-:W1:Y:S02]  /*0240*/  @!P1 LDS R2, [R2] ;  /* 0x0000000002029984 */ /* 0x000e640000000800 */
[----:B-1----:R-:W-:-:S05]  /*0250*/  @!P1 FADD R3, R2, R3 ;  /* 0x0000000302039221 */ /* 0x002fca0000000000 */
[----:B------:R1:W-:Y:S01]  /*0260*/  @!P1 STS [R0], R3 ;  /* 0x0000000300009388 */ /* 0x0003e20000000800 */
[----:B------:R-:W-:Y:S01]  /*0270*/  BAR.SYNC.DEFER_BLOCKING 0x0 ;  /* 0x0000000000007b1d */ /* 0x000fe20000010000 */
[----:B------:R-:W-:Y:S01]  /*0280*/  ISETP.GT.U32.AND P1, PT, R6, 0x3, PT ;  /* 0x000000030600780c */ /* 0x000fe20003f24070 */
[----:B------:R-:W-:-:S12]  /*0290*/  IMAD.MOV.U32 R6, RZ, RZ, R5 ;  /* 0x000000ffff067224 */ /* 0x000fd800078e0005 */
[----:B-1----:R-:W-:Y:S05]  /*02a0*/  @P1 BRA `(.L_x_27) ;  /* 0xfffffffc00d41947 */ /* 0x002fea000383ffff */
.L_x_26:
[----:B------:R-:W-:Y:S05]  /*02b0*/  @P0 EXIT ;  /* 0x000000000000094d */ /* 0x000fea0003800000 */
[----:B------:R-:W1:Y:S01]  /*02c0*/  S2UR UR5, SR_CgaCtaId ;  /* 0x00000000000579c3 */ /* 0x000e620000008800 */
[----:B------:R-:W-:-:S07]  /*02d0*/  UMOV UR4, 0x400 ;  /* 0x0000040000047882 */ /* 0x000fce0000000000 */
[----:B------:R-:W2:Y:S01]  /*02e0*/  LDC.64 R2, c[0x0][0x390] ;  /* 0x0000e400ff027b82 */ /* 0x000ea20000000a00 */
[----:B-1----:R-:W-:Y:S01]  /*02f0*/  ULEA UR4, UR5, UR4, 0x18 ;  /* 0x0000000405047291 */ /* 0x002fe2000f8ec0ff */
[----:B--2---:R-:W-:-:S08]  /*0300*/  IMAD.WIDE.U32 R2, R9, 0x4, R2 ;  /* 0x0000000409027825 */ /* 0x004fd000078e0002 */
[----:B------:R-:W1:Y:S04]  /*0310*/  LDS R5, [UR4] ;  /* 0x00000004ff057984 */ /* 0x000e680008000800 */
[----:B-1----:R-:W-:Y:S01]  /*0320*/  STG.E desc[UR6][R2.64], R5 ;  /* 0x0000000502007986 */ /* 0x002fe2000c101906 */
[----:B------:R-:W-:Y:S05]  /*0330*/  EXIT ;  /* 0x000000000000794d */ /* 0x000fea0003800000 */
.L_x_28:
        /* <DEDUP_REMOVED lines=12> */
.L_x_349:


//--------------------- .text._Z13update_weightPiS_S_S_S_PfS0_i --------------------------
	.section	.text._Z13update_weightPiS_S_S_S_PfS0_i,"ax",@progbits
	.align	128
        .global         _Z13update_weightPiS_S_S_S_PfS0_i
        .type           _Z13update_weightPiS_S_S_S_PfS0_i,@function
        .size           _Z13update_weightPiS_S_S_S_PfS0_i,(.L_x_350 - _Z13update_weightPiS_S_S_S_PfS0_i)
        .other          _Z13update_weightPiS_S_S_S_PfS0_i,@"STO_CUDA_ENTRY STV_DEFAULT"
_Z13update_weightPiS_S_S_S_PfS0_i:
.text._Z13update_weightPiS_S_S_S_PfS0_i:
        /* <DEDUP_REMOVED lines=8> */
[----:B------:R-:W0:Y:S01]  /*0080*/  LDCU UR5, c[0x0][0x370] ;  /* 0x00006e00ff0577ac */ /* 0x000e220008000800 */
[----:B------:R-:W1:Y:S01]  /*0090*/  LDCU.64 UR6, c[0x0][0x358] ;  /* 0x00006b00ff0677ac */ /* 0x000e620008000a00 */
[----:B0-----:R-:W-:-:S12]  /*00a0*/  UIMAD UR4, UR4, UR5, URZ ;  /* 0x00000005040472a4 */ /* 0x001fd8000f8e02ff */
.L_x_35:
[----:B0-----:R-:W0:Y:S08]  /*00b0*/  LDC.64 R4, c[0x0][0x398] ;  /* 0x0000e600ff047b82 */ /* 0x001e300000000a00 */
[----:B------:R-:W2:Y:S08]  /*00c0*/  LDC.64 R8, c[0x0][0x390] ;  /* 0x0000e400ff087b82 */ /* 0x000eb00000000a00 */
[----:B------:R-:W3:Y:S01]  /*00d0*/  LDC.64 R6, c[0x0][0x3a0] ;  /* 0x0000e800ff067b82 */ /* 0x000ee20000000a00 */
[----:B0-----:R-:W-:-:S05]  /*00e0*/  IMAD.WIDE R4, R0, 0x4, R4 ;  /* 0x0000000400047825 */ /* 0x001fca00078e0204 */
[----:B-1----:R-:W2:Y:S01]  /*00f0*/  LDG.E R3, desc[UR6][R4.64] ;  /* 0x0000000604037981 */ /* 0x002ea2000c1e1900 */
[----:B---3--:R-:W-:-:S05]  /*0100*/  IMAD.WIDE R6, R0, 0x4, R6 ;  /* 0x0000000400067825 */ /* 0x008fca00078e0206 */
[----:B------:R0:W5:Y:S01]  /*0110*/  LDG.E R11, desc[UR6][R6.64] ;  /* 0x00000006060b7981 */ /* 0x000162000c1e1900 */
[----:B--2---:R-:W-:-:S05]  /*0120*/  IMAD.WIDE R8, R3, 0x4, R8 ;  /* 0x0000000403087825 */ /* 0x004fca00078e0208 */
[----:B------:R-:W2:Y:S01]  /*0130*/  LDG.E R10, desc[UR6][R8.64] ;  /* 0x00000006080a7981 */ /* 0x000ea2000c1e1900 */
[----:B------:R-:W-:Y:S01]  /*0140*/  BSSY.RECONVERGENT B0, `(.L_x_29) ;  /* 0x0000012000007945 */ /* 0x000fe20003800200 */
[----:B--2---:R-:W-:-:S13]  /*0150*/  ISETP.GE.AND P0, PT, R10, 0x1, PT ;  /* 0x000000010a00780c */ /* 0x004fda0003f06270 */
[----:B0-----:R-:W-:Y:S05]  /*0160*/  @!P0 BRA `(.L_x_30) ;  /* 0x00000000003c8947 */ /* 0x001fea0003800000 */
[----:B------:R-:W0:Y:S08]  /*0170*/  LDC.64 R4, c[0x0][0x388] ;  /* 0x0000e200ff047b82 */ /* 0x000e300000000a00 */
[----:B------:R-:W1:Y:S01]  /*0180*/  LDC.64 R6, c[0x0][0x380] ;  /* 0x0000e000ff067b82 */ /* 0x000e620000000a00 */
[----:B0-----:R-:W-:-:S05]  /*0190*/  IMAD.WIDE R4, R3, 0x4, R4 ;  /* 0x0000000403047825 */ /* 0x001fca00078e0204 */
[----:B------:R0:W5:Y:S01]  /*01a0*/  LDG.E R12, desc[UR6][R4.64] ;  /* 0x00000006040c7981 */ /* 0x000162000c1e1900 */
[----:B------:R-:W-:Y:S01]  /*01b0*/  MOV R8, R2 ;  /* 0x0000000200087202 */ /* 0x000fe20000000f00 */
[----:B------:R-:W-:-:S07]  /*01c0*/  IMAD.MOV.U32 R9, RZ, RZ, RZ ;  /* 0x000000ffff097224 */ /* 0x000fce00078e00ff */
.L_x_31:
[----:B-----5:R-:W-:-:S05]  /*01d0*/  IADD3 R2, PT, PT, R12, R9, RZ ;  /* 0x000000090c027210 */ /* 0x020fca0007ffe0ff */
[----:B01----:R-:W-:-:S06]  /*01e0*/  IMAD.WIDE R4, R2, 0x4, R6 ;  /* 0x0000000402047825 */ /* 0x003fcc00078e0206 */
[----:B------:R-:W2:Y:S02]  /*01f0*/  LDG.E R4, desc[UR6][R4.64] ;  /* 0x0000000604047981 */ /* 0x000ea4000c1e1900 */
[----:B--2---:R-:W-:-:S13]  /*0200*/  ISETP.NE.AND P0, PT, R4, R11, PT ;  /* 0x0000000b0400720c */ /* 0x004fda0003f05270 */
[----:B------:R-:W-:Y:S05]  /*0210*/  @!P0 BRA `(.L_x_30) ;  /* 0x0000000000108947 */ /* 0x000fea0003800000 */
[----:B------:R-:W-:-:S05]  /*0220*/  VIADD R9, R9, 0x1 ;  /* 0x0000000109097836 */ /* 0x000fca0000000000 */
[----:B------:R-:W-:-:S13]  /*0230*/  ISETP.GE.AND P0, PT, R9, R10, PT ;  /* 0x0000000a0900720c */ /* 0x000fda0003f06270 */
[----:B------:R-:W-:Y:S05]  /*0240*/  @!P0 BRA `(.L_x_31) ;  /* 0xfffffffc00e08947 */ /* 0x000fea000383ffff */
[----:B------:R-:W-:-:S07]  /*0250*/  MOV R2, R8 ;  /* 0x0000000800027202 */ /* 0x000fce0000000f00 */
.L_x_30:
[----:B------:R-:W-:Y:S05]  /*0260*/  BSYNC.RECONVERGENT B0 ;  /* 0x0000000000007941 */ /* 0x000fea0003800200 */
.L_x_29:
[----:B------:R-:W0:Y:S02]  /*0270*/  LDC.64 R6, c[0x0][0x390] ;  /* 0x0000e400ff067b82 */ /* 0x000e240000000a00 */
[----:B0----5:R-:W-:-:S05]  /*0280*/  IMAD.WIDE R6, R11, 0x4, R6 ;  /* 0x000000040b067825 */ /* 0x021fca00078e0206 */
[----:B------:R-:W2:Y:S01]  /*0290*/  LDG.E R13, desc[UR6][R6.64] ;  /* 0x00000006060d7981 */ /* 0x000ea2000c1e1900 */
[----:B------:R-:W-:Y:S01]  /*02a0*/  BSSY.RECONVERGENT B0, `(.L_x_32) ;  /* 0x0000015000007945 */ /* 0x000fe20003800200 */
[----:B------:R-:W-:Y:S01]  /*02b0*/  IMAD.MOV.U32 R4, RZ, RZ, -0x1 ;  /* 0xffffffffff047424 */ /* 0x000fe200078e00ff */
[----:B------:R-:W-:Y:S02]  /*02c0*/  MOV R5, 0xffffffff ;  /* 0xffffffff00057802 */ /* 0x000fe40000000f00 */
[----:B--2---:R-:W-:-:S13]  /*02d0*/  ISETP.GE.AND P0, PT, R13, 0x1, PT ;  /* 0x000000010d00780c */ /* 0x004fda0003f06270 */
[----:B------:R-:W-:Y:S05]  /*02e0*/  @!P0 BRA `(.L_x_33) ;  /* 0x0000000000408947 */ /* 0x000fea0003800000 */
[----:B------:R-:W0:Y:S08]  /*02f0*/  LDC.64 R4, c[0x0][0x388] ;  /* 0x0000e200ff047b82 */ /* 0x000e300000000a00 */
[----:B------:R-:W1:Y:S01]  /*0300*/  LDC.64 R8, c[0x0][0x380] ;  /* 0x0000e000ff087b82 */ /* 0x000e620000000a00 */
[----:B0-----:R-:W-:-:S05]  /*0310*/  IMAD.WIDE R4, R11, 0x4, R4 ;  /* 0x000000040b047825 */ /* 0x001fca00078e0204 */
[----:B------:R0:W5:Y:S01]  /*0320*/  LDG.E R11, desc[UR6][R4.64] ;  /* 0x00000006040b7981 */ /* 0x000162000c1e1900 */
[----:B------:R-:W-:-:S07]  /*0330*/  IMAD.MOV.U32 R10, RZ, RZ, RZ ;  /* 0x000000ffff0a7224 */ /* 0x000fce00078e00ff */
.L_x_34:
[----:B0----5:R-:W-:-:S05]  /*0340*/  IADD3 R4, PT, PT, R11, R10, RZ ;  /* 0x0000000a0b047210 */ /* 0x021fca0007ffe0ff */
[----:B-1----:R-:W-:-:S06]  /*0350*/  IMAD.WIDE R6, R4, 0x4, R8 ;  /* 0x0000000404067825 */ /* 0x002fcc00078e0208 */
[----:B------:R-:W2:Y:S01]  /*0360*/  LDG.E R6, desc[UR6][R6.64] ;  /* 0x0000000606067981 */ /* 0x000ea2000c1e1900 */
[----:B------:R-:W-:Y:S02]  /*0370*/  SHF.R.S32.HI R5, RZ, 0x1f, R4 ;  /* 0x0000001fff057819 */ /* 0x000fe40000011404 */
[----:B--2---:R-:W-:-:S13]  /*0380*/  ISETP.NE.AND P0, PT, R6, R3, PT ;  /* 0x000000030600720c */ /* 0x004fda0003f05270 */
[----:B------:R-:W-:Y:S05]  /*0390*/  @!P0 BRA `(.L_x_33) ;  /* 0x0000000000148947 */ /* 0x000fea0003800000 */
[----:B------:R-:W-:-:S05]  /*03a0*/  VIADD R10, R10, 0x1 ;  /* 0x000000010a0a7836 */ /* 0x000fca0000000000 */
[----:B------:R-:W-:-:S13]  /*03b0*/  ISETP.GE.AND P0, PT, R10, R13, PT ;  /* 0x0000000d0a00720c */ /* 0x000fda0003f06270 */
[----:B------:R-:W-:Y:S05]  /*03c0*/  @!P0 BRA `(.L_x_34) ;  /* 0xfffffffc00dc8947 */ /* 0x000fea000383ffff */
[----:B------:R-:W-:Y:S01]  /*03d0*/  MOV R4, 0xffffffff ;  /* 0xffffffff00047802 */ /* 0x000fe20000000f00 */
[----:B------:R-:W-:-:S07]  /*03e0*/  IMAD.MOV.U32 R5, RZ, RZ, -0x1 ;  /* 0xffffffffff057424 */ /* 0x000fce00078e00ff */
.L_x_33:
[----:B------:R-:W-:Y:S05]  /*03f0*/  BSYNC.RECONVERGENT B0 ;  /* 0x0000000000007941 */ /* 0x000fea0003800200 */
.L_x_32:
[----:B------:R-:W0:Y:S01]  /*0400*/  LDC.64 R6, c[0x0][0x3b0] ;  /* 0x0000ec00ff067b82 */ /* 0x000e220000000a00 */
[----:B------:R-:W1:Y:S07]  /*0410*/  LDCU.64 UR8, c[0x0][0x3a8] ;  /* 0x00007500ff0877ac */ /* 0x000e6e0008000a00 */
[----:B------:R-:W2:Y:S01]  /*0420*/  LDC.64 R8, c[0x0][0x3a8] ;  /* 0x0000ea00ff087b82 */ /* 0x000ea20000000a00 */
[----:B------:R-:W-:Y:S01]  /*0430*/  HFMA2 R3, -RZ, RZ, 1.44921875, -19.203125 ;  /* 0x3dcccccdff037431 */ /* 0x000fe200000001ff */
[----:B------:R-:W3:Y:S01]  /*0440*/  LDCU UR5, c[0x0][0x3b8] ;  /* 0x00007700ff0577ac */ /* 0x000ee20008000800 */
[----:B0-----:R-:W-:-:S06]  /*0450*/  IMAD.WIDE R6, R2, 0x4, R6 ;  /* 0x0000000402067825 */ /* 0x001fcc00078e0206 */
[----:B------:R-:W4:Y:S01]  /*0460*/  LDG.E R6, desc[UR6][R6.64] ;  /* 0x0000000606067981 */ /* 0x000f22000c1e1900 */
[----:B--2---:R-:W-:-:S05]  /*0470*/  IMAD.WIDE R8, R2, 0x4, R8 ;  /* 0x0000000402087825 */ /* 0x004fca00078e0208 */
[----:B------:R-:W2:Y:S01]  /*0480*/  LDG.E R12, desc[UR6][R8.64] ;  /* 0x00000006080c7981 */ /* 0x000ea2000c1e1900 */
[----:B-1----:R-:W-:-:S04]  /*0490*/  LEA R10, P0, R4, UR8, 0x2 ;  /* 0x00000008040a7c11 */ /* 0x002fc8000f8010ff */
[----:B------:R-:W-:Y:S02]  /*04a0*/  LEA.HI.X R11, R4, UR9, R5, 0x2, P0 ;  /* 0x00000009040b7c11 */ /* 0x000fe400080f1405 */
[----:B------:R-:W-:-:S04]  /*04b0*/  IADD3 R0, PT, PT, R0, UR4, RZ ;  /* 0x0000000400007c10 */ /* 0x000fc8000fffe0ff */
[----:B---3--:R-:W-:Y:S01]  /*04c0*/  ISETP.GE.AND P0, PT, R0, UR5, PT ;  /* 0x0000000500007c0c */ /* 0x008fe2000bf06270 */
[----:B----4-:R-:W-:-:S04]  /*04d0*/  FFMA R3, R6, -R3, 1 ;  /* 0x3f80000006037423 */ /* 0x010fc80000000803 */
[----:B--2---:R-:W-:-:S05]  /*04e0*/  FMUL R3, R3, R12 ;  /* 0x0000000c03037220 */ /* 0x004fca0000400000 */
[----:B------:R-:W-:-:S05]  /*04f0*/  FMNMX.NAN R3, R3, 9.9999997473787516356e-05, !PT ;  /* 0x38d1b71703037809 */ /* 0x000fca0007820000 */
[----:B------:R0:W-:Y:S04]  /*0500*/  STG.E desc[UR6][R8.64], R3 ;  /* 0x0000000308007986 */ /* 0x0001e8000c101906 */
[----:B------:R0:W-:Y:S01]  /*0510*/  STG.E desc[UR6][R10.64], R3 ;  /* 0x000000030a007986 */ /* 0x0001e2000c101906 */
[----:B------:R-:W-:Y:S05]  /*0520*/  @!P0 BRA `(.L_x_35) ;  /* 0xfffffff800e08947 */ /* 0x000fea000383ffff */
[----:B------:R-:W-:Y:S05]  /*0530*/  EXIT ;  /* 0x000000000000794d */ /* 0x000fea0003800000 */
.L_x_36:
        /* <DEDUP_REMOVED lines=12> */
.L_x_350:


//--------------------- .text._Z27calc_forman_ricci_curvaturePiS_S_S_S_PfS0_i --------------------------
	.section	.text._Z27calc_forman_ricci_curvaturePiS_S_S_S_PfS0_i,"ax",@progbits
	.align	128
        .global         _Z27calc_forman_ricci_curvaturePiS_S_S_S_PfS0_i
        .type           _Z27calc_forman_ricci_curvaturePiS_S_S_S_PfS0_i,@function
        .size           _Z27calc_forman_ricci_curvaturePiS_S_S_S_PfS0_i,(.L_x_343 - _Z27calc_forman_ricci_curvaturePiS_S_S_S_PfS0_i)
        .other          _Z27calc_forman_ricci_curvaturePiS_S_S_S_PfS0_i,@"STO_CUDA_ENTRY STV_DEFAULT"
_Z27calc_forman_ricci_curvaturePiS_S_S_S_PfS0_i:
.text._Z27calc_forman_ricci_curvaturePiS_S_S_S_PfS0_i:
        /* <DEDUP_REMOVED lines=11> */
.L_x_300:
[----:B0-2---:R-:W0:Y:S08]  /*00b0*/  LDC.64 R6, c[0x0][0x398] ;  /* 0x0000e600ff067b82 */ /* 0x005e300000000a00 */
[----:B------:R-:W2:Y:S08]  /*00c0*/  LDC.64 R12, c[0x0][0x390] ;  /* 0x0000e400ff0c7b82 */ /* 0x000eb00000000a00 */
[----:B------:R-:W3:Y:S01]  /*00d0*/  LDC.64 R10, c[0x0][0x3a0] ;  /* 0x0000e800ff0a7b82 */ /* 0x000ee20000000a00 */
[----:B0-----:R-:W-:-:S07]  /*00e0*/  IMAD.WIDE R6, R2, 0x4, R6 ;  /* 0x0000000402067825 */ /* 0x001fce00078e0206 */
[----:B------:R-:W0:Y:S01]  /*00f0*/  LDC.64 R14, c[0x0][0x388] ;  /* 0x0000e200ff0e7b82 */ /* 0x000e220000000a00 */
[----:B-1----:R-:W2:Y:S01]  /*0100*/  LDG.E R3, desc[UR6][R6.64] ;  /* 0x0000000606037981 */ /* 0x002ea2000c1e1900 */
[----:B---3--:R-:W-:-:S05]  /*0110*/  IMAD.WIDE R10, R2, 0x4, R10 ;  /* 0x00000004020a7825 */ /* 0x008fca00078e020a */
[----:B-----5:R1:W5:Y:S01]  /*0120*/  LDG.E R9, desc[UR6][R10.64] ;  /* 0x000000060a097981 */ /* 0x020362000c1e1900 */
[----:B--2---:R-:W-:-:S05]  /*0130*/  IMAD.WIDE R12, R3, 0x4, R12 ;  /* 0x00000004030c7825 */ /* 0x004fca00078e020c */
[----:B------:R-:W2:Y:S01]  /*0140*/  LDG.E R8, desc[UR6][R12.64] ;  /* 0x000000060c087981 */ /* 0x000ea2000c1e1900 */
[----:B------:R-:W-:Y:S01]  /*0150*/  BSSY.RECONVERGENT B0, `(.L_x_37) ;  /* 0x0000011000007945 */ /* 0x000fe20003800200 */
[----:B0-----:R-:W-:Y:S01]  /*0160*/  IMAD.WIDE R14, R3, 0x4, R14 ;  /* 0x00000004030e7825 */ /* 0x001fe200078e020e */
[----:B--2---:R-:W-:-:S13]  /*0170*/  ISETP.GE.AND P0, PT, R8, 0x1, PT ;  /* 0x000000010800780c */ /* 0x004fda0003f06270 */
[----:B-1----:R-:W-:Y:S05]  /*0180*/  @!P0 BRA `(.L_x_38) ;  /* 0x0000000000348947 */ /* 0x002fea0003800000 */
[----:B------:R0:W5:Y:S01]  /*0190*/  LDG.E R12, desc[UR6][R14.64] ;  /* 0x000000060e0c7981 */ /* 0x000162000c1e1900 */
[----:B------:R-:W1:Y:S01]  /*01a0*/  LDC.64 R10, c[0x0][0x380] ;  /* 0x0000e000ff0a7b82 */ /* 0x000e620000000a00 */
[----:B------:R-:W-:Y:S01]  /*01b0*/  HFMA2 R5, -RZ, RZ, 0, 0 ;  /* 0x00000000ff057431 */ /* 0x000fe200000001ff */
[----:B------:R-:W-:-:S07]  /*01c0*/  MOV R0, R4 ;  /* 0x0000000400007202 */ /* 0x000fce0000000f00 */
.L_x_39:
[----:B-----5:R-:W-:-:S04]  /*01d0*/  IMAD.IADD R4, R12, 0x1, R5 ;  /* 0x000000010c047824 */ /* 0x020fc800078e0205 */
[----:B-1----:R-:W-:-:S06]  /*01e0*/  IMAD.WIDE R6, R4, 0x4, R10 ;  /* 0x0000000404067825 */ /* 0x002fcc00078e020a */
[----:B------:R-:W2:Y:S02]  /*01f0*/  LDG.E R6, desc[UR6][R6.64] ;  /* 0x0000000606067981 */ /* 0x000ea4000c1e1900 */
[----:B--2---:R-:W-:-:S13]  /*0200*/  ISETP.NE.AND P0, PT, R6, R9, PT ;  /* 0x000000090600720c */ /* 0x004fda0003f05270 */
[----:B------:R-:W-:Y:S05]  /*0210*/  @!P0 BRA `(.L_x_38) ;  /* 0x0000000000108947 */ /* 0x000fea0003800000 */
[----:B------:R-:W-:-:S04]  /*0220*/  IADD3 R5, PT, PT, R5, 0x1, RZ ;  /* 0x0000000105057810 */ /* 0x000fc80007ffe0ff */
[----:B------:R-:W-:-:S13]  /*0230*/  ISETP.GE.AND P0, PT, R5, R8, PT ;  /* 0x000000080500720c */ /* 0x000fda0003f06270 */
[----:B------:R-:W-:Y:S05]  /*0240*/  @!P0 BRA `(.L_x_39) ;  /* 0xfffffffc00e08947 */ /* 0x000fea000383ffff */
[----:B------:R-:W-:-:S07]  /*0250*/  MOV R4, R0 ;  /* 0x0000000000047202 */ /* 0x000fce0000000f00 */
.L_x_38:
[----:B------:R-:W-:Y:S05]  /*0260*/  BSYNC.RECONVERGENT B0 ;  /* 0x0000000000007941 */ /* 0x000fea0003800200 */
.L_x_37:
[----:B------:R-:W1:Y:S08]  /*0270*/  LDC.64 R6, c[0x0][0x390] ;  /* 0x0000e400ff067b82 */ /* 0x000e700000000a00 */
[----:B------:R-:W2:Y:S01]  /*0280*/  LDC.64 R16, c[0x0][0x388] ;  /* 0x0000e200ff107b82 */ /* 0x000ea20000000a00 */
[----:B-1---5:R-:W-:-:S05]  /*0290*/  IMAD.WIDE R6, R9, 0x4, R6 ;  /* 0x0000000409067825 */ /* 0x022fca00078e0206 */
[----:B------:R-:W3:Y:S01]  /*02a0*/  LDG.E R5, desc[UR6][R6.64] ;  /* 0x0000000606057981 */ /* 0x000ee2000c1e1900 */
[----:B------:R-:W-:Y:S01]  /*02b0*/  BSSY.RECONVERGENT B0, `(.L_x_40) ;  /* 0x0000014000007945 */ /* 0x000fe20003800200 */
[----:B------:R-:W-:Y:S01]  /*02c0*/  IMAD.MOV.U32 R18, RZ, RZ, -0x1 ;  /* 0xffffffffff127424 */ /* 0x000fe200078e00ff */
[----:B------:R-:W-:Y:S01]  /*02d0*/  MOV R19, 0xffffffff ;  /* 0xffffffff00137802 */ /* 0x000fe20000000f00 */
[----:B--2---:R-:W-:Y:S01]  /*02e0*/  IMAD.WIDE R16, R9, 0x4, R16 ;  /* 0x0000000409107825 */ /* 0x004fe200078e0210 */
[----:B---3--:R-:W-:-:S13]  /*02f0*/  ISETP.GE.AND P3, PT, R5, 0x1, PT ;  /* 0x000000010500780c */ /* 0x008fda0003f66270 */
[----:B------:R-:W-:Y:S05]  /*0300*/  @!P3 BRA `(.L_x_41) ;  /* 0x000000000038b947 */ /* 0x000fea0003800000 */
[----:B------:R1:W5:Y:S01]  /*0310*/  LDG.E R13, desc[UR6][R16.64] ;  /* 0x00000006100d7981 */ /* 0x000362000c1e1900 */
[----:B------:R-:W2:Y:S01]  /*0320*/  LDC.64 R10, c[0x0][0x380] ;  /* 0x0000e000ff0a7b82 */ /* 0x000ea20000000a00 */
[----:B------:R-:W-:-:S07]  /*0330*/  HFMA2 R0, -RZ, RZ, 0, 0 ;  /* 0x00000000ff007431 */ /* 0x000fce00000001ff */
.L_x_42:
[----:B-----5:R-:W-:-:S04]  /*0340*/  IMAD.IADD R18, R13, 0x1, R0 ;  /* 0x000000010d127824 */ /* 0x020fc800078e0200 */
[----:B--2---:R-:W-:-:S06]  /*0350*/  IMAD.WIDE R6, R18, 0x4, R10 ;  /* 0x0000000412067825 */ /* 0x004fcc00078e020a */
[----:B------:R-:W2:Y:S01]  /*0360*/  LDG.E R6, desc[UR6][R6.64] ;  /* 0x0000000606067981 */ /* 0x000ea2000c1e1900 */
[----:B------:R-:W-:Y:S02]  /*0370*/  SHF.R.S32.HI R19, RZ, 0x1f, R18 ;  /* 0x0000001fff137819 */ /* 0x000fe40000011412 */
[----:B--2---:R-:W-:-:S13]  /*0380*/  ISETP.NE.AND P0, PT, R6, R3, PT ;  /* 0x000000030600720c */ /* 0x004fda0003f05270 */
[----:B------:R-:W-:Y:S05]  /*0390*/  @!P0 BRA `(.L_x_41) ;  /* 0x0000000000148947 */ /* 0x000fea0003800000 */
[----:B------:R-:W-:-:S04]  /*03a0*/  IADD3 R0, PT, PT, R0, 0x1, RZ ;  /* 0x0000000100007810 */ /* 0x000fc80007ffe0ff */
[----:B------:R-:W-:-:S13]  /*03b0*/  ISETP.GE.AND P0, PT, R0, R5, PT ;  /* 0x000000050000720c */ /* 0x000fda0003f06270 */
[----:B------:R-:W-:Y:S05]  /*03c0*/  @!P0 BRA `(.L_x_42) ;  /* 0xfffffffc00dc8947 */ /* 0x000fea000383ffff */
[----:B------:R-:W-:Y:S01]  /*03d0*/  MOV R18, 0xffffffff ;  /* 0xffffffff00127802 */ /* 0x000fe20000000f00 */
[----:B------:R-:W-:-:S07]  /*03e0*/  IMAD.MOV.U32 R19, RZ, RZ, -0x1 ;  /* 0xffffffffff137424 */ /* 0x000fce00078e00ff */
.L_x_41:
[----:B------:R-:W-:Y:S05]  /*03f0*/  BSYNC.RECONVERGENT B0 ;  /* 0x0000000000007941 */ /* 0x000fea0003800200 */
.L_x_40:
[----:B------:R-:W2:Y:S02]  /*0400*/  LDC.64 R10, c[0x0][0x3a8] ;  /* 0x0000ea00ff0a7b82 */ /* 0x000ea40000000a00 */
[----:B--2---:R-:W-:-:S05]  /*0410*/  IMAD.WIDE R10, R4, 0x4, R10 ;  /* 0x00000004040a7825 */ /* 0x004fca00078e020a */
[----:B------:R2:W5:Y:S01]  /*0420*/  LDG.E R6, desc[UR6][R10.64] ;  /* 0x000000060a067981 */ /* 0x000562000c1e1900 */
[----:B------:R-:W-:Y:S01]  /*0430*/  ISETP.GE.AND P0, PT, R8, 0x1, PT ;  /* 0x000000010800780c */ /* 0x000fe20003f06270 */
[----:B------:R-:W-:Y:S01]  /*0440*/  BSSY.RECONVERGENT B0, `(.L_x_43) ;  /* 0x0000252000007945 */ /* 0x000fe20003800200 */
[----:B------:R-:W-:-:S11]  /*0450*/  HFMA2 R7, -RZ, RZ, 0, 0 ;  /* 0x00000000ff077431 */ /* 0x000fd600000001ff */
[----:B--2---:R-:W-:Y:S05]  /*0460*/  @!P0 BRA `(.L_x_44) ;  /* 0x00000024003c8947 */ /* 0x004fea0003800000 */
[----:B------:R2:W5:Y:S01]  /*0470*/  LDG.E R10, desc[UR6][R14.64] ;  /* 0x000000060e0a7981 */ /* 0x000562000c1e1900 */
[C---:B------:R-:W-:Y:S01]  /*0480*/  ISETP.GE.U32.AND P0, PT, R8.reuse, 0x8, PT ;  /* 0x000000080800780c */ /* 0x040fe20003f06070 */
[----:B------:R-:W-:Y:S01]  /*0490*/  BSSY.RECONVERGENT B2, `(.L_x_45) ;  /* 0x0000131000027945 */ /* 0x000fe20003800200 */
[----:B------:R-:W-:Y:S01]  /*04a0*/  LOP3.LUT R11, R8, 0x7, RZ, 0xc0, !PT ;  /* 0x00000007080b7812 */ /* 0x000fe200078ec0ff */
[----:B------:R-:W-:Y:S01]  /*04b0*/  IMAD.MOV.U32 R7, RZ, RZ, RZ ;  /* 0x000000ffff077224 */ /* 0x000fe200078e00ff */
[----:B------:R-:W-:-:S09]  /*04c0*/  MOV R13, RZ ;  /* 0x000000ff000d7202 */ /* 0x000fd20000000f00 */
[----:B--2---:R-:W-:Y:S05]  /*04d0*/  @!P0 BRA `(.L_x_46) ;  /* 0x0000001000b08947 */ /* 0x004fea0003800000 */
[----:B0-----:R-:W0:Y:S01]  /*04e0*/  LDC.64 R14, c[0x0][0x380] ;  /* 0x0000e000ff0e7b82 */ /* 0x001e220000000a00 */
[----:B------:R-:W-:Y:S02]  /*04f0*/  LOP3.LUT R13, R8, 0x7ffffff8, RZ, 0xc0, !PT ;  /* 0x7ffffff8080d7812 */ /* 0x000fe400078ec0ff */
[----:B------:R-:W-:Y:S02]  /*0500*/  MOV R7, RZ ;  /* 0x000000ff00077202 */ /* 0x000fe40000000f00 */
[----:B-----5:R-:W-:Y:S01]  /*0510*/  MOV R25, R10 ;  /* 0x0000000a00197202 */ /* 0x020fe20000000f00 */
[----:B------:R-:W-:-:S07]  /*0520*/  IMAD.MOV R12, RZ, RZ, -R13 ;  /* 0x000000ffff0c7224 */ /* 0x000fce00078e0a0d */
.L_x_111:
[C---:B0-----:R-:W-:Y:S01]  /*0530*/  IMAD.WIDE R20, R25.reuse, 0x4, R14 ;  /* 0x0000000419147825 */ /* 0x041fe200078e020e */
[----:B------:R-:W0:Y:S04]  /*0540*/  LDC.64 R22, c[0x0][0x3a8] ;  /* 0x0000ea00ff167b82 */ /* 0x000e280000000a00 */
[----:B------:R-:W2:Y:S01]  /*0550*/  LDG.E R0, desc[UR6][R20.64] ;  /* 0x0000000614007981 */ /* 0x000ea2000c1e1900 */
[----:B------:R-:W-:Y:S01]  /*0560*/  BSSY.RECONVERGENT B3, `(.L_x_47) ;  /* 0x0000023000037945 */ /* 0x000fe20003800200 */
[----:B0-----:R-:W-:Y:S01]  /*0570*/  IMAD.WIDE R22, R25, 0x4, R22 ;  /* 0x0000000419167825 */ /* 0x001fe200078e0216 */
[----:B--2---:R-:W-:-:S13]  /*0580*/  ISETP.NE.AND P0, PT, R0, R9, PT ;  /* 0x000000090000720c */ /* 0x004fda0003f05270 */
[----:B------:R-:W-:Y:S05]  /*0590*/  @!P0 BRA `(.L_x_48) ;  /* 0x00000000007c8947 */ /* 0x000fea0003800000 */
[----:B------:R-:W2:Y:S01]  /*05a0*/  LDG.E R27, desc[UR6][R22.64] ;  /* 0x00000006161b7981 */ /* 0x000ea2000c1e1900 */
[----:B------:R-:W-:Y:S01]  /*05b0*/  BSSY.RECONVERGENT B1, `(.L_x_49) ;  /* 0x000000f000017945 */ /* 0x000fe20003800200 */
[----:B--2---:R-:W-:-:S04]  /*05c0*/  FMUL R27, R6, R27 ;  /* 0x0000001b061b7220 */ /* 0x004fc80000400000 */
[----:B------:R0:W2:Y:S01]  /*05d0*/  MUFU.RSQ R24, R27 ;  /* 0x0000001b00187308 */ /* 0x0000a20000001400 */
[----:B------:R-:W-:-:S04]  /*05e0*/  IADD3 R0, PT, PT, R27, -0xd000000, RZ ;  /* 0xf30000001b007810 */ /* 0x000fc80007ffe0ff */
[----:B------:R-:W-:-:S13]  /*05f0*/  ISETP.GT.U32.AND P0, PT, R0, 0x727fffff, PT ;  /* 0x727fffff0000780c */ /* 0x000fda0003f04070 */
[----:B0-2---:R-:W-:Y:S05]  /*0600*/  @!P0 BRA `(.L_x_50) ;  /* 0x0000000000148947 */ /* 0x005fea0003800000 */
[----:B------:R-:W-:Y:S02]  /*0610*/  MOV R0, R27 ;  /* 0x0000001b00007202 */ /* 0x000fe40000000f00 */
[----:B------:R-:W-:-:S07]  /*0620*/  MOV R24, 0x640 ;  /* 0x0000064000187802 */ /* 0x000fce0000000f00 */
[----:B-1----:R-:W-:Y:S05]  /*0630*/  CALL.REL.NOINC `($__internal_2_$__cuda_sm20_sqrt_rn_f32_slowpath) ;  /* 0x0000004c00607944 */ /* 0x002fea0003c00000 */
[----:B------:R-:W-:Y:S01]  /*0640*/  IMAD.MOV.U32 R0, RZ, RZ, R28 ;  /* 0x000000ffff007224 */ /* 0x000fe200078e001c */
[----:B------:R-:W-:Y:S06]  /*0650*/  BRA `(.L_x_51) ;  /* 0x0000000000107947 */ /* 0x000fec0003800000 */
.L_x_50:
[----:B------:R-:W-:Y:S01]  /*0660*/  FMUL.FTZ R0, R27, R24 ;  /* 0x000000181b007220 */ /* 0x000fe20000410000 */
[----:B------:R-:W-:-:S03]  /*0670*/  FMUL.FTZ R24, R24, 0.5 ;  /* 0x3f00000018187820 */ /* 0x000fc60000410000 */
[----:B------:R-:W-:-:S04]  /*0680*/  FFMA R27, -R0, R0, R27 ;  /* 0x00000000001b7223 */ /* 0x000fc8000000011b */
[----:B------:R-:W-:-:S07]  /*0690*/  FFMA R0, R27, R24, R0 ;  /* 0x000000181b007223 */ /* 0x000fce0000000000 */
.L_x_51:
[----:B------:R-:W-:Y:S05]  /*06a0*/  BSYNC.RECONVERGENT B1 ;  /* 0x0000000000017941 */ /* 0x000fea0003800200 */
.L_x_49:
[----:B------:R-:W-:Y:S01]  /*06b0*/  IADD3 R24, PT, PT, R0, 0x1800000, RZ ;  /* 0x0180000000187810 */ /* 0x000fe20007ffe0ff */
[----:B------:R-:W-:Y:S03]  /*06c0*/  BSSY.RECONVERGENT B4, `(.L_x_52) ;  /* 0x000000b000047945 */ /* 0x000fe60003800200 */
[----:B------:R-:W-:-:S04]  /*06d0*/  LOP3.LUT R24, R24, 0x7f800000, RZ, 0xc0, !PT ;  /* 0x7f80000018187812 */ /* 0x000fc800078ec0ff */
[----:B------:R-:W-:-:S13]  /*06e0*/  ISETP.GT.U32.AND P0, PT, R24, 0x1ffffff, PT ;  /* 0x01ffffff1800780c */ /* 0x000fda0003f04070 */
[----:B------:R-:W-:Y:S05]  /*06f0*/  @P0 BRA `(.L_x_53) ;  /* 0x00000000000c0947 */ /* 0x000fea0003800000 */
[----:B------:R-:W-:-:S07]  /*0700*/  MOV R24, 0x720 ;  /* 0x0000072000187802 */ /* 0x000fce0000000f00 */
[----:B-1----:R-:W-:Y:S05]  /*0710*/  CALL.REL.NOINC `($__internal_1_$__cuda_sm20_rcp_rn_f32_slowpath) ;  /* 0x0000004800547944 */ /* 0x002fea0003c00000 */
[----:B------:R-:W-:Y:S05]  /*0720*/  BRA `(.L_x_54) ;  /* 0x0000000000107947 */ /* 0x000fea0003800000 */
.L_x_53:
[----:B------:R-:W0:Y:S02]  /*0730*/  MUFU.RCP R27, R0 ;  /* 0x00000000001b7308 */ /* 0x000e240000001000 */
[----:B0-----:R-:W-:-:S04]  /*0740*/  FFMA R24, R27, R0, -1 ;  /* 0xbf8000001b187423 */ /* 0x001fc80000000000 */
[----:B------:R-:W-:-:S04]  /*0750*/  FADD.FTZ R24, -R24, -RZ ;  /* 0x800000ff18187221 */ /* 0x000fc80000010100 */
[----:B------:R-:W-:-:S07]  /*0760*/  FFMA R28, R27, R24, R27 ;  /* 0x000000181b1c7223 */ /* 0x000fce000000001b */
.L_x_54:
[----:B------:R-:W-:Y:S05]  /*0770*/  BSYNC.RECONVERGENT B4 ;  /* 0x0000000000047941 */ /* 0x000fea0003800200 */
.L_x_52:
[----:B------:R-:W-:-:S07]  /*0780*/  FADD R7, R7, R28 ;  /* 0x0000001c07077221 */ /* 0x000fce0000000000 */
.L_x_48:
[----:B------:R-:W-:Y:S05]  /*0790*/  BSYNC.RECONVERGENT B3 ;  /* 0x0000000000037941 */ /* 0x000fea0003800200 */
.L_x_47:
[----:B------:R-:W2:Y:S01]  /*07a0*/  LDG.E R0, desc[UR6][R20.64+0x4] ;  /* 0x0000040614007981 */ /* 0x000ea2000c1e1900 */
[----:B------:R-:W-:Y:S01]  /*07b0*/  BSSY.RECONVERGENT B3, `(.L_x_55) ;  /* 0x0000022000037945 */ /* 0x000fe20003800200 */
        /* <DEDUP_REMOVED lines=9> */
[----:B------:R-:W-:Y:S01]  /*0850*/  IMAD.MOV.U32 R0, RZ, RZ, R27 ;  /* 0x000000ffff007224 */ /* 0x000fe200078e001b */
[----:B------:R-:W-:-:S07]  /*0860*/  MOV R24, 0x880 ;  /* 0x0000088000187802 */ /* 0x000fce0000000f00 */
[----:B-1----:R-:W-:Y:S05]  /*0870*/  CALL.REL.NOINC `($__internal_2_$__cuda_sm20_sqrt_rn_f32_slowpath) ;  /* 0x0000004800d07944 */ /* 0x002fea0003c00000 */
[----:B------:R-:W-:Y:S01]  /*0880*/  MOV R0, R28 ;  /* 0x0000001c00007202 */ /* 0x000fe20000000f00 */
[----:B------:R-:W-:Y:S06]  /*0890*/  BRA `(.L_x_59) ;  /* 0x0000000000107947 */ /* 0x000fec0003800000 */
.L_x_58:
[----:B------:R-:W-:Y:S01]  /*08a0*/  FMUL.FTZ R0, R27, R24 ;  /* 0x000000181b007220 */ /* 0x000fe20000410000 */
[----:B------:R-:W-:-:S03]  /*08b0*/  FMUL.FTZ R24, R24, 0.5 ;  /* 0x3f00000018187820 */ /* 0x000fc60000410000 */
[----:B------:R-:W-:-:S04]  /*08c0*/  FFMA R27, -R0, R0, R27 ;  /* 0x00000000001b7223 */ /* 0x000fc8000000011b */
[----:B------:R-:W-:-:S07]  /*08d0*/  FFMA R0, R27, R24, R0 ;  /* 0x000000181b007223 */ /* 0x000fce0000000000 */
.L_x_59:
[----:B------:R-:W-:Y:S05]  /*08e0*/  BSYNC.RECONVERGENT B1 ;  /* 0x0000000000017941 */ /* 0x000fea0003800200 */
.L_x_57:
        /* <DEDUP_REMOVED lines=8> */
.L_x_61:
[----:B------:R-:W0:Y:S02]  /*0970*/  MUFU.RCP R27, R0 ;  /* 0x00000000001b7308 */ /* 0x000e240000001000 */
[----:B0-----:R-:W-:-:S04]  /*0980*/  FFMA R24, R27, R0, -1 ;  /* 0xbf8000001b187423 */ /* 0x001fc80000000000 */
[----:B------:R-:W-:-:S04]  /*0990*/  FADD.FTZ R24, -R24, -RZ ;  /* 0x800000ff18187221 */ /* 0x000fc80000010100 */
[----:B------:R-:W-:-:S07]  /*09a0*/  FFMA R28, R27, R24, R27 ;  /* 0x000000181b1c7223 */ /* 0x000fce000000001b */
.L_x_62:
[----:B------:R-:W-:Y:S05]  /*09b0*/  BSYNC.RECONVERGENT B4 ;  /* 0x0000000000047941 */ /* 0x000fea0003800200 */
.L_x_60:
[----:B------:R-:W-:-:S07]  /*09c0*/  FADD R7, R7, R28 ;  /* 0x0000001c07077221 */ /* 0x000fce0000000000 */
.L_x_56:
[----:B------:R-:W-:Y:S05]  /*09d0*/  BSYNC.RECONVERGENT B3 ;  /* 0x0000000000037941 */ /* 0x000fea0003800200 */
.L_x_55:
[----:B------:R-:W2:Y:S01]  /*09e0*/  LDG.E R0, desc[UR6][R20.64+0x8] ;  /* 0x0000080614007981 */ /* 0x000ea2000c1e1900 */
[----:B------:R-:W-:Y:S01]  /*09f0*/  BSSY.RECONVERGENT B3, `(.L_x_63) ;  /* 0x0000022000037945 */ /* 0x000fe20003800200 */
[----:B--2---:R-:W-:-:S13]  /*0a00*/  ISETP.NE.AND P0, PT, R0, R9, PT ;  /* 0x000000090000720c */ /* 0x004fda0003f05270 */
[----:B------:R-:W-:Y:S05]  /*0a10*/  @!P0 BRA `(.L_x_64) ;  /* 0x00000000007c8947 */ /* 0x000fea0003800000 */
[----:B------:R-:W2:Y:S01]  /*0a20*/  LDG.E R27, desc[UR6][R22.64+0x8] ;  /* 0x00000806161b7981 */ /* 0x000ea2000c1e1900 */
[----:B------:R-:W-:Y:S01]  /*0a30*/  BSSY.RECONVERGENT B1, `(.L_x_65) ;  /* 0x000000f000017945 */ /* 0x000fe20003800200 */
[----:B--2---:R-:W-:-:S04]  /*0a40*/  FMUL R27, R6, R27 ;  /* 0x0000001b061b7220 */ /* 0x004fc80000400000 */
[----:B------:R-:W-:Y:S01]  /*0a50*/  VIADD R0, R27, 0xf3000000 ;  /* 0xf30000001b007836 */ /* 0x000fe20000000000 */
[----:B------:R0:W2:Y:S04]  /*0a60*/  MUFU.RSQ R24, R27 ;  /* 0x0000001b00187308 */ /* 0x0000a80000001400 */
[----:B------:R-:W-:-:S13]  /*0a70*/  ISETP.GT.U32.AND P0, PT, R0, 0x727fffff, PT ;  /* 0x727fffff0000780c */ /* 0x000fda0003f04070 */
[----:B0-2---:R-:W-:Y:S05]  /*0a80*/  @!P0 BRA `(.L_x_66) ;  /* 0x0000000000148947 */ /* 0x005fea0003800000 */
[----:B------:R-:W-:Y:S02]  /*0a90*/  MOV R0, R27 ;  /* 0x0000001b00007202 */ /* 0x000fe40000000f00 */
[----:B------:R-:W-:-:S07]  /*0aa0*/  MOV R24, 0xac0 ;  /* 0x00000ac000187802 */ /* 0x000fce0000000f00 */
[----:B-1----:R-:W-:Y:S05]  /*0ab0*/  CALL.REL.NOINC `($__internal_2_$__cuda_sm20_sqrt_rn_f32_slowpath) ;  /* 0x0000004800407944 */ /* 0x002fea0003c00000 */
[----:B------:R-:W-:Y:S01]  /*0ac0*/  MOV R0, R28 ;  /* 0x0000001c00007202 */ /* 0x000fe20000000f00 */
[----:B------:R-:W-:Y:S06]  /*0ad0*/  BRA `(.L_x_67) ;  /* 0x0000000000107947 */ /* 0x000fec0003800000 */
.L_x_66:
[----:B------:R-:W-:Y:S01]  /*0ae0*/  FMUL.FTZ R0, R27, R24 ;  /* 0x000000181b007220 */ /* 0x000fe20000410000 */
[----:B------:R-:W-:-:S03]  /*0af0*/  FMUL.FTZ R24, R24, 0.5 ;  /* 0x3f00000018187820 */ /* 0x000fc60000410000 */
[----:B------:R-:W-:-:S04]  /*0b00*/  FFMA R27, -R0, R0, R27 ;  /* 0x00000000001b7223 */ /* 0x000fc8000000011b */
[----:B------:R-:W-:-:S07]  /*0b10*/  FFMA R0, R27, R24, R0 ;  /* 0x000000181b007223 */ /* 0x000fce0000000000 */
.L_x_67:
[----:B------:R-:W-:Y:S05]  /*0b20*/  BSYNC.RECONVERGENT B1 ;  /* 0x0000000000017941 */ /* 0x000fea0003800200 */
.L_x_65:
[----:B------:R-:W-:Y:S01]  /*0b30*/  VIADD R24, R0, 0x1800000 ;  /* 0x0180000000187836 */ /* 0x000fe20000000000 */
[----:B------:R-:W-:Y:S04]  /*0b40*/  BSSY.RECONVERGENT B4, `(.L_x_68) ;  /* 0x000000b000047945 */ /* 0x000fe80003800200 */
[----:B------:R-:W-:-:S04]  /*0b50*/  LOP3.LUT R24, R24, 0x7f800000, RZ, 0xc0, !PT ;  /* 0x7f80000018187812 */ /* 0x000fc800078ec0ff */
[----:B------:R-:W-:-:S13]  /*0b60*/  ISETP.GT.U32.AND P0, PT, R24, 0x1ffffff, PT ;  /* 0x01ffffff1800780c */ /* 0x000fda0003f04070 */
[----:B------:R-:W-:Y:S05]  /*0b70*/  @P0 BRA `(.L_x_69) ;  /* 0x00000000000c0947 */ /* 0x000fea0003800000 */
[----:B------:R-:W-:-:S07]  /*0b80*/  MOV R24, 0xba0 ;  /* 0x00000ba000187802 */ /* 0x000fce0000000f00 */
[----:B-1----:R-:W-:Y:S05]  /*0b90*/  CALL.REL.NOINC `($__internal_1_$__cuda_sm20_rcp_rn_f32_slowpath) ;  /* 0x0000004400347944 */ /* 0x002fea0003c00000 */
[----:B------:R-:W-:Y:S05]  /*0ba0*/  BRA `(.L_x_70) ;  /* 0x0000000000107947 */ /* 0x000fea0003800000 */
.L_x_69:
[----:B------:R-:W0:Y:S02]  /*0bb0*/  MUFU.RCP R27, R0 ;  /* 0x00000000001b7308 */ /* 0x000e240000001000 */
[----:B0-----:R-:W-:-:S04]  /*0bc0*/  FFMA R24, R27, R0, -1 ;  /* 0xbf8000001b187423 */ /* 0x001fc80000000000 */
[----:B------:R-:W-:-:S04]  /*0bd0*/  FADD.FTZ R24, -R24, -RZ ;  /* 0x800000ff18187221 */ /* 0x000fc80000010100 */
[----:B------:R-:W-:-:S07]  /*0be0*/  FFMA R28, R27, R24, R27 ;  /* 0x000000181b1c7223 */ /* 0x000fce000000001b */
.L_x_70:
[----:B------:R-:W-:Y:S05]  /*0bf0*/  BSYNC.RECONVERGENT B4 ;  /* 0x0000000000047941 */ /* 0x000fea0003800200 */
.L_x_68:
[----:B------:R-:W-:-:S07]  /*0c00*/  FADD R7, R7, R28 ;  /* 0x0000001c07077221 */ /* 0x000fce0000000000 */
.L_x_64:
[----:B------:R-:W-:Y:S05]  /*0c10*/  BSYNC.RECONVERGENT B3 ;  /* 0x0000000000037941 */ /* 0x000fea0003800200 */
.L_x_63:
        /* <DEDUP_REMOVED lines=16> */
.L_x_74:
[----:B------:R-:W-:Y:S01]  /*0d20*/  FMUL.FTZ R0, R27, R24 ;  /* 0x000000181b007220 */ /* 0x000fe20000410000 */
[----:B------:R-:W-:-:S03]  /*0d30*/  FMUL.FTZ R24, R24, 0.5 ;  /* 0x3f00000018187820 */ /* 0x000fc60000410000 */
[----:B------:R-:W-:-:S04]  /*0d40*/  FFMA R27, -R0, R0, R27 ;  /* 0x00000000001b7223 */ /* 0x000fc8000000011b */
[----:B------:R-:W-:-:S07]  /*0d50*/  FFMA R0, R27, R24, R0 ;  /* 0x000000181b007223 */ /* 0x000fce0000000000 */
.L_x_75:
[----:B------:R-:W-:Y:S05]  /*0d60*/  BSYNC.RECONVERGENT B1 ;  /* 0x0000000000017941 */ /* 0x000fea0003800200 */
.L_x_73:
        /* <DEDUP_REMOVED lines=8> */
.L_x_77:
[----:B------:R-:W0:Y:S02]  /*0df0*/  MUFU.RCP R27, R0 ;  /* 0x00000000001b7308 */ /* 0x000e240000001000 */
[----:B0-----:R-:W-:-:S04]  /*0e00*/  FFMA R24, R27, R0, -1 ;  /* 0xbf8000001b187423 */ /* 0x001fc80000000000 */
[----:B------:R-:W-:-:S04]  /*0e10*/  FADD.FTZ R24, -R24, -RZ ;  /* 0x800000ff18187221 */ /* 0x000fc80000010100 */
[----:B------:R-:W-:-:S07]  /*0e20*/  FFMA R28, R27, R24, R27 ;  /* 0x000000181b1c7223 */ /* 0x000fce000000001b */
.L_x_78:
[----:B------:R-:W-:Y:S05]  /*0e30*/  BSYNC.RECONVERGENT B4 ;  /* 0x0000000000047941 */ /* 0x000fea0003800200 */
.L_x_76:
[----:B------:R-:W-:-:S07]  /*0e40*/  FADD R7, R7, R28 ;  /* 0x0000001c07077221 */ /* 0x000fce0000000000 */
.L_x_72:
[----:B------:R-:W-:Y:S05]  /*0e50*/  BSYNC.RECONVERGENT B3 ;  /* 0x0000000000037941 */ /* 0x000fea0003800200 */
.L_x_71:
        /* <DEDUP_REMOVED lines=16> */
.L_x_82:
[----:B------:R-:W-:Y:S01]  /*0f60*/  FMUL.FTZ R0, R27, R24 ;  /* 0x000000181b007220 */ /* 0x000fe20000410000 */
[----:B------:R-:W-:-:S03]  /*0f70*/  FMUL.FTZ R24, R24, 0.5 ;  /* 0x3f00000018187820 */ /* 0x000fc60000410000 */
[----:B------:R-:W-:-:S04]  /*0f80*/  FFMA R27, -R0, R0, R27 ;  /* 0x00000000001b7223 */ /* 0x000fc8000000011b */
[----:B------:R-:W-:-:S07]  /*0f90*/  FFMA R0, R27, R24, R0 ;  /* 0x000000181b007223 */ /* 0x000fce0000000000 */
.L_x_83:
[----:B------:R-:W-:Y:S05]  /*0fa0*/  BSYNC.RECONVERGENT B1 ;  /* 0x0000000000017941 */ /* 0x000fea0003800200 */
.L_x_81:
        /* <DEDUP_REMOVED lines=8> */
.L_x_85:
[----:B------:R-:W0:Y:S02]  /*1030*/  MUFU.RCP R27, R0 ;  /* 0x00000000001b7308 */ /* 0x000e240000001000 */
[----:B0-----:R-:W-:-:S04]  /*1040*/  FFMA R24, R27, R0, -1 ;  /* 0xbf8000001b187423 */ /* 0x001fc80000000000 */
[----:B------:R-:W-:-:S04]  /*1050*/  FADD.FTZ R24, -R24, -RZ ;  /* 0x800000ff18187221 */ /* 0x000fc80000010100 */
[----:B------:R-:W-:-:S07]  /*1060*/  FFMA R28, R27, R24, R27 ;  /* 0x000000181b1c7223 */ /* 0x000fce000000001b */
.L_x_86:
[----:B------:R-:W-:Y:S05]  /*1070*/  BSYNC.RECONVERGENT B4 ;  /* 0x0000000000047941 */ /* 0x000fea0003800200 */
.L_x_84:
[----:B------:R-:W-:-:S07]  /*1080*/  FADD R7, R7, R28 ;  /* 0x0000001c07077221 */ /* 0x000fce0000000000 */
.L_x_80:
[----:B------:R-:W-:Y:S05]  /*1090*/  BSYNC.RECONVERGENT B3 ;  /* 0x0000000000037941 */ /* 0x000fea0003800200 */
.L_x_79:
        /* <DEDUP_REMOVED lines=16> */
.L_x_90:
[----:B------:R-:W-:Y:S01]  /*11a0*/  FMUL.FTZ R0, R27, R24 ;  /* 0x000000181b007220 */ /* 0x000fe20000410000 */
[----:B------:R-:W-:-:S03]  /*11b0*/  FMUL.FTZ R24, R24, 0.5 ;  /* 0x3f00000018187820 */ /* 0x000fc60000410000 */
[----:B------:R-:W-:-:S04]  /*11c0*/  FFMA R27, -R0, R0, R27 ;  /* 0x00000000001b7223 */ /* 0x000fc8000000011b */
[----:B------:R-:W-:-:S07]  /*11d0*/  FFMA R0, R27, R24, R0 ;  /* 0x000000181b007223 */ /* 0x000fce0000000000 */
.L_x_91:
[----:B------:R-:W-:Y:S05]  /*11e0*/  BSYNC.RECONVERGENT B1 ;  /* 0x0000000000017941 */ /* 0x000fea0003800200 */
.L_x_89:
        /* <DEDUP_REMOVED lines=8> */
.L_x_93:
[----:B------:R-:W0:Y:S02]  /*1270*/  MUFU.RCP R27, R0 ;  /* 0x00000000001b7308 */ /* 0x000e240000001000 */
[----:B0-----:R-:W-:-:S04]  /*1280*/  FFMA R24, R27, R0, -1 ;  /* 0xbf8000001b187423 */ /* 0x001fc80000000000 */
[----:B------:R-:W-:-:S04]  /*1290*/  FADD.FTZ R24, -R24, -RZ ;  /* 0x800000ff18187221 */ /* 0x000fc80000010100 */
[----:B------:R-:W-:-:S07]  /*12a0*/  FFMA R28, R27, R24, R27 ;  /* 0x000000181b1c7223 */ /* 0x000fce000000001b */
.L_x_94:
[----:B------:R-:W-:Y:S05]  /*12b0*/  BSYNC.RECONVERGENT B4 ;  /* 0x0000000000047941 */ /* 0x000fea0003800200 */
.L_x_92:
[----:B------:R-:W-:-:S07]  /*12c0*/  FADD R7, R7, R28 ;  /* 0x0000001c07077221 */ /* 0x000fce0000000000 */
.L_x_88:
[----:B------:R-:W-:Y:S05]  /*12d0*/  BSYNC.RECONVERGENT B3 ;  /* 0x0000000000037941 */ /* 0x000fea0003800200 */
.L_x_87:
        /* <DEDUP_REMOVED lines=16> */
.L_x_98:
[----:B------:R-:W-:Y:S01]  /*13e0*/  FMUL.FTZ R0, R27, R24 ;  /* 0x000000181b007220 */ /* 0x000fe20000410000 */
[----:B------:R-:W-:-:S03]  /*13f0*/  FMUL.FTZ R24, R24, 0.5 ;  /* 0x3f00000018187820 */ /* 0x000fc60000410000 */
[----:B------:R-:W-:-:S04]  /*1400*/  FFMA R27, -R0, R0, R27 ;  /* 0x00000000001b7223 */ /* 0x000fc8000000011b */
[----:B------:R-:W-:-:S07]  /*1410*/  FFMA R0, R27, R24, R0 ;  /* 0x000000181b007223 */ /* 0x000fce0000000000 */
.L_x_99:
[----:B------:R-:W-:Y:S05]  /*1420*/  BSYNC.RECONVERGENT B1 ;  /* 0x0000000000017941 */ /* 0x000fea0003800200 */
.L_x_97:
        /* <DEDUP_REMOVED lines=8> */
.L_x_101:
[----:B------:R-:W0:Y:S02]  /*14b0*/  MUFU.RCP R27, R0 ;  /* 0x00000000001b7308 */ /* 0x000e240000001000 */
[----:B0-----:R-:W-:-:S04]  /*14c0*/  FFMA R24, R27, R0, -1 ;  /* 0xbf8000001b187423 */ /* 0x001fc80000000000 */
[----:B------:R-:W-:-:S04]  /*14d0*/  FADD.FTZ R24, -R24, -RZ ;  /* 0x800000ff18187221 */ /* 0x000fc80000010100 */
[----:B------:R-:W-:-:S07]  /*14e0*/  FFMA R28, R27, R24, R27 ;  /* 0x000000181b1c7223 */ /* 0x000fce000000001b */
.L_x_102:
[----:B------:R-:W-:Y:S05]  /*14f0*/  BSYNC.RECONVERGENT B4 ;  /* 0x0000000000047941 */ /* 0x000fea0003800200 */
.L_x_100:
[----:B------:R-:W-:-:S07]  /*1500*/  FADD R7, R7, R28 ;  /* 0x0000001c07077221 */ /* 0x000fce0000000000 */
.L_x_96:
[----:B------:R-:W-:Y:S05]  /*1510*/  BSYNC.RECONVERGENT B3 ;  /* 0x0000000000037941 */ /* 0x000fea0003800200 */
.L_x_95:
        /* <DEDUP_REMOVED lines=16> */
.L_x_106:
[----:B------:R-:W-:Y:S01]  /*1620*/  FMUL.FTZ R0, R21, R20 ;  /* 0x0000001415007220 */ /* 0x000fe20000410000 */
[----:B------:R-:W-:-:S03]  /*1630*/  FMUL.FTZ R20, R20, 0.5 ;  /* 0x3f00000014147820 */ /* 0x000fc60000410000 */
[----:B------:R-:W-:-:S04]  /*1640*/  FFMA R21, -R0, R0, R21 ;  /* 0x0000000000157223 */ /* 0x000fc80000000115 */
[----:B------:R-:W-:-:S07]  /*1650*/  FFMA R0, R21, R20, R0 ;  /* 0x0000001415007223 */ /* 0x000fce0000000000 */
.L_x_107:
[----:B------:R-:W-:Y:S05]  /*1660*/  BSYNC.RECONVERGENT B1 ;  /* 0x0000000000017941 */ /* 0x000fea0003800200 */
.L_x_105:
        /* <DEDUP_REMOVED lines=8> */
.L_x_109:
[----:B------:R-:W0:Y:S02]  /*16f0*/  MUFU.RCP R21, R0 ;  /* 0x0000000000157308 */ /* 0x000e240000001000 */
[----:B0-----:R-:W-:-:S04]  /*1700*/  FFMA R20, R21, R0, -1 ;  /* 0xbf80000015147423 */ /* 0x001fc80000000000 */
[----:B------:R-:W-:-:S04]  /*1710*/  FADD.FTZ R20, -R20, -RZ ;  /* 0x800000ff14147221 */ /* 0x000fc80000010100 */
[----:B------:R-:W-:-:S07]  /*1720*/  FFMA R28, R21, R20, R21 ;  /* 0x00000014151c7223 */ /* 0x000fce0000000015 */
.L_x_110:
[----:B------:R-:W-:Y:S05]  /*1730*/  BSYNC.RECONVERGENT B4 ;  /* 0x0000000000047941 */ /* 0x000fea0003800200 */
.L_x_108:
[----:B------:R-:W-:-:S07]  /*1740*/  FADD R7, R7, R28 ;  /* 0x0000001c07077221 */ /* 0x000fce0000000000 */
.L_x_104:
[----:B------:R-:W-:Y:S05]  /*1750*/  BSYNC.RECONVERGENT B3 ;  /* 0x0000000000037941 */ /* 0x000fea0003800200 */
.L_x_103:
[----:B------:R-:W-:Y:S01]  /*1760*/  VIADD R12, R12, 0x8 ;  /* 0x000000080c0c7836 */ /* 0x000fe20000000000 */
[----:B------:R-:W-:-:S04]  /*1770*/  IADD3 R25, PT, PT, R25, 0x8, RZ ;  /* 0x0000000819197810 */ /* 0x000fc80007ffe0ff */
[----:B------:R-:W-:-:S13]  /*1780*/  ISETP.NE.AND P0, PT, R12, RZ, PT ;  /* 0x000000ff0c00720c */ /* 0x000fda0003f05270 */
[----:B------:R-:W-:Y:S05]  /*1790*/  @P0 BRA `(.L_x_111) ;  /* 0xffffffec00640947 */ /* 0x000fea000383ffff */
.L_x_46:
[----:B------:R-:W-:Y:S05]  /*17a0*/  BSYNC.RECONVERGENT B2 ;  /* 0x0000000000027941 */ /* 0x000fea0003800200 */
.L_x_45:
[----:B------:R-:W-:-:S13]  /*17b0*/  ISETP.NE.AND P0, PT, R11, RZ, PT ;  /* 0x000000ff0b00720c */ /* 0x000fda0003f05270 */
[----:B------:R-:W-:Y:S05]  /*17c0*/  @!P0 BRA `(.L_x_44) ;  /* 0x0000001000648947 */ /* 0x000fea0003800000 */
[----:B------:R-:W-:Y:S01]  /*17d0*/  ISETP.GE.U32.AND P0, PT, R11, 0x4, PT ;  /* 0x000000040b00780c */ /* 0x000fe20003f06070 */
[----:B------:R-:W-:Y:S01]  /*17e0*/  BSSY.RECONVERGENT B2, `(.L_x_112) ;  /* 0x0000099000027945 */ /* 0x000fe20003800200 */
[----:B------:R-:W-:-:S11]  /*17f0*/  LOP3.LUT R11, R8, 0x3, RZ, 0xc0, !PT ;  /* 0x00000003080b7812 */ /* 0x000fd600078ec0ff */
[----:B------:R-:W-:Y:S05]  /*1800*/  @!P0 BRA `(.L_x_113) ;  /* 0x0000000800588947 */ /* 0x000fea0003800000 */
[----:B------:R-:W2:Y:S01]  /*1810*/  LDC.64 R20, c[0x0][0x380] ;  /* 0x0000e000ff147b82 */ /* 0x000ea20000000a00 */
[----:B-----5:R-:W-:-:S07]  /*1820*/  IADD3 R23, PT, PT, R10, R13, RZ ;  /* 0x0000000d0a177210 */ /* 0x020fce0007ffe0ff */
[----:B0-----:R-:W0:Y:S01]  /*1830*/  LDC.64 R14, c[0x0][0x3a8] ;  /* 0x0000ea00ff0e7b82 */ /* 0x001e220000000a00 */
[----:B--2---:R-:W-:-:S05]  /*1840*/  IMAD.WIDE R20, R23, 0x4, R20 ;  /* 0x0000000417147825 */ /* 0x004fca00078e0214 */
        /* <DEDUP_REMOVED lines=17> */
.L_x_117:
[----:B------:R-:W-:Y:S01]  /*1960*/  FMUL.FTZ R0, R23, R12 ;  /* 0x0000000c17007220 */ /* 0x000fe20000410000 */
[----:B------:R-:W-:-:S03]  /*1970*/  FMUL.FTZ R12, R12, 0.5 ;  /* 0x3f0000000c0c7820 */ /* 0x000fc60000410000 */
[----:B------:R-:W-:-:S04]  /*1980*/  FFMA R23, -R0, R0, R23 ;  /* 0x0000000000177223 */ /* 0x000fc80000000117 */
[----:B------:R-:W-:-:S07]  /*1990*/  FFMA R0, R23, R12, R0 ;  /* 0x0000000c17007223 */ /* 0x000fce0000000000 */
.L_x_118:
[----:B------:R-:W-:Y:S05]  /*19a0*/  BSYNC.RECONVERGENT B1 ;  /* 0x0000000000017941 */ /* 0x000fea0003800200 */
.L_x_116:
        /* <DEDUP_REMOVED lines=8> */
.L_x_120:
[----:B------:R-:W0:Y:S02]  /*1a30*/  MUFU.RCP R23, R0 ;  /* 0x0000000000177308 */ /* 0x000e240000001000 */
[----:B0-----:R-:W-:-:S04]  /*1a40*/  FFMA R12, R23, R0, -1 ;  /* 0xbf800000170c7423 */ /* 0x001fc80000000000 */
[----:B------:R-:W-:-:S04]  /*1a50*/  FADD.FTZ R12, -R12, -RZ ;  /* 0x800000ff0c0c7221 */ /* 0x000fc80000010100 */
[----:B------:R-:W-:-:S07]  /*1a60*/  FFMA R28, R23, R12, R23 ;  /* 0x0000000c171c7223 */ /* 0x000fce0000000017 */
.L_x_121:
[----:B------:R-:W-:Y:S05]  /*1a70*/  BSYNC.RECONVERGENT B4 ;  /* 0x0000000000047941 */ /* 0x000fea0003800200 */
.L_x_119:
[----:B------:R-:W-:-:S07]  /*1a80*/  FADD R7, R7, R28 ;  /* 0x0000001c07077221 */ /* 0x000fce0000000000 */
.L_x_115:
[----:B------:R-:W-:Y:S05]  /*1a90*/  BSYNC.RECONVERGENT B3 ;  /* 0x0000000000037941 */ /* 0x000fea0003800200 */
.L_x_114:
        /* <DEDUP_REMOVED lines=16> */
.L_x_125:
[----:B------:R-:W-:Y:S01]  /*1ba0*/  FMUL.FTZ R0, R23, R12 ;  /* 0x0000000c17007220 */ /* 0x000fe20000410000 */
[----:B------:R-:W-:-:S03]  /*1bb0*/  FMUL.FTZ R12, R12, 0.5 ;  /* 0x3f0000000c0c7820 */ /* 0x000fc60000410000 */
[----:B------:R-:W-:-:S04]  /*1bc0*/  FFMA R23, -R0, R0, R23 ;  /* 0x0000000000177223 */ /* 0x000fc80000000117 */
[----:B------:R-:W-:-:S07]  /*1bd0*/  FFMA R0, R23, R12, R0 ;  /* 0x0000000c17007223 */ /* 0x000fce0000000000 */
.L_x_126:
[----:B------:R-:W-:Y:S05]  /*1be0*/  BSYNC.RECONVERGENT B1 ;  /* 0x0000000000017941 */ /* 0x000fea0003800200 */
.L_x_124:
        /* <DEDUP_REMOVED lines=8> */
.L_x_128:
[----:B------:R-:W0:Y:S02]  /*1c70*/  MUFU.RCP R23, R0 ;  /* 0x0000000000177308 */ /* 0x000e240000001000 */
[----:B0-----:R-:W-:-:S04]  /*1c80*/  FFMA R12, R23, R0, -1 ;  /* 0xbf800000170c7423 */ /* 0x001fc80000000000 */
[----:B------:R-:W-:-:S04]  /*1c90*/  FADD.FTZ R12, -R12, -RZ ;  /* 0x800000ff0c0c7221 */ /* 0x000fc80000010100 */
[----:B------:R-:W-:-:S07]  /*1ca0*/  FFMA R28, R23, R12, R23 ;  /* 0x0000000c171c7223 */ /* 0x000fce0000000017 */
.L_x_129:
[----:B------:R-:W-:Y:S05]  /*1cb0*/  BSYNC.RECONVERGENT B4 ;  /* 0x0000000000047941 */ /* 0x000fea0003800200 */
.L_x_127:
[----:B------:R-:W-:-:S07]  /*1cc0*/  FADD R7, R7, R28 ;  /* 0x0000001c07077221 */ /* 0x000fce0000000000 */
.L_x_123:
[----:B------:R-:W-:Y:S05]  /*1cd0*/  BSYNC.RECONVERGENT B3 ;  /* 0x0000000000037941 */ /* 0x000fea0003800200 */
.L_x_122:
        /* <DEDUP_REMOVED lines=16> */
.L_x_133:
[----:B------:R-:W-:Y:S01]  /*1de0*/  FMUL.FTZ R0, R23, R12 ;  /* 0x0000000c17007220 */ /* 0x000fe20000410000 */
[----:B------:R-:W-:-:S03]  /*1df0*/  FMUL.FTZ R12, R12, 0.5 ;  /* 0x3f0000000c0c7820 */ /* 0x000fc60000410000 */
[----:B------:R-:W-:-:S04]  /*1e00*/  FFMA R23, -R0, R0, R23 ;  /* 0x0000000000177223 */ /* 0x000fc80000000117 */
[----:B------:R-:W-:-:S07]  /*1e10*/  FFMA R0, R23, R12, R0 ;  /* 0x0000000c17007223 */ /* 0x000fce0000000000 */
.L_x_134:
[----:B------:R-:W-:Y:S05]  /*1e20*/  BSYNC.RECONVERGENT B1 ;  /* 0x0000000000017941 */ /* 0x000fea0003800200 */
.L_x_132:
        /* <DEDUP_REMOVED lines=8> */
.L_x_136:
[----:B------:R-:W0:Y:S02]  /*1eb0*/  MUFU.RCP R23, R0 ;  /* 0x0000000000177308 */ /* 0x000e240000001000 */
[----:B0-----:R-:W-:-:S04]  /*1ec0*/  FFMA R12, R23, R0, -1 ;  /* 0xbf800000170c7423 */ /* 0x001fc80000000000 */
[----:B------:R-:W-:-:S04]  /*1ed0*/  FADD.FTZ R12, -R12, -RZ ;  /* 0x800000ff0c0c7221 */ /* 0x000fc80000010100 */
[----:B------:R-:W-:-:S07]  /*1ee0*/  FFMA R28, R23, R12, R23 ;  /* 0x0000000c171c7223 */ /* 0x000fce0000000017 */
.L_x_137:
[----:B------:R-:W-:Y:S05]  /*1ef0*/  BSYNC.RECONVERGENT B4 ;  /* 0x0000000000047941 */ /* 0x000fea0003800200 */
.L_x_135:
[----:B------:R-:W-:-:S07]  /*1f00*/  FADD R7, R7, R28 ;  /* 0x0000001c07077221 */ /* 0x000fce0000000000 */
.L_x_131:
[----:B------:R-:W-:Y:S05]  /*1f10*/  BSYNC.RECONVERGENT B3 ;  /* 0x0000000000037941 */ /* 0x000fea0003800200 */
.L_x_130:
        /* <DEDUP_REMOVED lines=16> */
.L_x_141:
[----:B------:R-:W-:Y:S01]  /*2020*/  FMUL.FTZ R0, R21, R12 ;  /* 0x0000000c15007220 */ /* 0x000fe20000410000 */
[----:B------:R-:W-:-:S03]  /*2030*/  FMUL.FTZ R12, R12, 0.5 ;  /* 0x3f0000000c0c7820 */ /* 0x000fc60000410000 */
[----:B------:R-:W-:-:S04]  /*2040*/  FFMA R15, -R0, R0, R21 ;  /* 0x00000000000f7223 */ /* 0x000fc80000000115 */
[----:B------:R-:W-:-:S07]  /*2050*/  FFMA R0, R15, R12, R0 ;  /* 0x0000000c0f007223 */ /* 0x000fce0000000000 */
.L_x_142:
[----:B------:R-:W-:Y:S05]  /*2060*/  BSYNC.RECONVERGENT B1 ;  /* 0x0000000000017941 */ /* 0x000fea0003800200 */
.L_x_140:
        /* <DEDUP_REMOVED lines=8> */
.L_x_144:
[----:B------:R-:W0:Y:S02]  /*20f0*/  MUFU.RCP R15, R0 ;  /* 0x00000000000f7308 */ /* 0x000e240000001000 */
[----:B0-----:R-:W-:-:S04]  /*2100*/  FFMA R12, R15, R0, -1 ;  /* 0xbf8000000f0c7423 */ /* 0x001fc80000000000 */
[----:B------:R-:W-:-:S04]  /*2110*/  FADD.FTZ R12, -R12, -RZ ;  /* 0x800000ff0c0c7221 */ /* 0x000fc80000010100 */
[----:B------:R-:W-:-:S07]  /*2120*/  FFMA R28, R15, R12, R15 ;  /* 0x0000000c0f1c7223 */ /* 0x000fce000000000f */
.L_x_145:
[----:B------:R-:W-:Y:S05]  /*2130*/  BSYNC.RECONVERGENT B4 ;  /* 0x0000000000047941 */ /* 0x000fea0003800200 */
.L_x_143:
[----:B------:R-:W-:-:S07]  /*2140*/  FADD R7, R7, R28 ;  /* 0x0000001c07077221 */ /* 0x000fce0000000000 */
.L_x_139:
[----:B------:R-:W-:Y:S05]  /*2150*/  BSYNC.RECONVERGENT B3 ;  /* 0x0000000000037941 */ /* 0x000fea0003800200 */
.L_x_138:
[----:B------:R-:W-:-:S07]  /*2160*/  IADD3 R13, PT, PT, R13, 0x4, RZ ;  /* 0x000000040d0d7810 */ /* 0x000fce0007ffe0ff */
.L_x_113:
[----:B------:R-:W-:Y:S05]  /*2170*/  BSYNC.RECONVERGENT B2 ;  /* 0x0000000000027941 */ /* 0x000fea0003800200 */
.L_x_112:
[----:B------:R-:W-:-:S13]  /*2180*/  ISETP.NE.AND P0, PT, R11, RZ, PT ;  /* 0x000000ff0b00720c */ /* 0x000fda0003f05270 */
[----:B------:R-:W-:Y:S05]  /*2190*/  @!P0 BRA `(.L_x_44) ;  /* 0x0000000400f08947 */ /* 0x000fea0003800000 */
[----:B------:R-:W-:Y:S01]  /*21a0*/  ISETP.NE.AND P0, PT, R11, 0x1, PT ;  /* 0x000000010b00780c */ /* 0x000fe20003f05270 */
[----:B------:R-:W-:-:S12]  /*21b0*/  BSSY.RECONVERGENT B2, `(.L_x_146) ;  /* 0x0000050000027945 */ /* 0x000fd80003800200 */
        /* <DEDUP_REMOVED lines=22> */
.L_x_151:
[----:B------:R-:W-:Y:S01]  /*2320*/  FMUL.FTZ R0, R11, R12 ;  /* 0x0000000c0b007220 */ /* 0x000fe20000410000 */
[----:B------:R-:W-:-:S03]  /*2330*/  FMUL.FTZ R12, R12, 0.5 ;  /* 0x3f0000000c0c7820 */ /* 0x000fc60000410000 */
[----:B------:R-:W-:-:S04]  /*2340*/  FFMA R11, -R0, R0, R11 ;  /* 0x00000000000b7223 */ /* 0x000fc8000000010b */
[----:B------:R-:W-:-:S07]  /*2350*/  FFMA R0, R11, R12, R0 ;  /* 0x0000000c0b007223 */ /* 0x000fce0000000000 */
.L_x_152:
[----:B------:R-:W-:Y:S05]  /*2360*/  BSYNC.RECONVERGENT B1 ;  /* 0x0000000000017941 */ /* 0x000fea0003800200 */
.L_x_150:
        /* <DEDUP_REMOVED lines=8> */
.L_x_154:
[----:B------:R-:W0:Y:S02]  /*23f0*/  MUFU.RCP R11, R0 ;  /* 0x00000000000b7308 */ /* 0x000e240000001000 */
[----:B0-----:R-:W-:-:S04]  /*2400*/  FFMA R12, R11, R0, -1 ;  /* 0xbf8000000b0c7423 */ /* 0x001fc80000000000 */
[----:B------:R-:W-:-:S04]  /*2410*/  FADD.FTZ R12, -R12, -RZ ;  /* 0x800000ff0c0c7221 */ /* 0x000fc80000010100 */
[----:B------:R-:W-:-:S07]  /*2420*/  FFMA R28, R11, R12, R11 ;  /* 0x0000000c0b1c7223 */ /* 0x000fce000000000b */
.L_x_155:
[----:B------:R-:W-:Y:S05]  /*2430*/  BSYNC.RECONVERGENT B4 ;  /* 0x0000000000047941 */ /* 0x000fea0003800200 */
.L_x_153:
[----:B------:R-:W-:-:S07]  /*2440*/  FADD R7, R7, R28 ;  /* 0x0000001c07077221 */ /* 0x000fce0000000000 */
.L_x_149:
[----:B------:R-:W-:Y:S05]  /*2450*/  BSYNC.RECONVERGENT B3 ;  /* 0x0000000000037941 */ /* 0x000fea0003800200 */
.L_x_148:
        /* <DEDUP_REMOVED lines=16> */
.L_x_159:
[----:B------:R-:W-:Y:S01]  /*2560*/  FMUL.FTZ R0, R11, R12 ;  /* 0x0000000c0b007220 */ /* 0x000fe20000410000 */
[----:B------:R-:W-:-:S03]  /*2570*/  FMUL.FTZ R12, R12, 0.5 ;  /* 0x3f0000000c0c7820 */ /* 0x000fc60000410000 */
[----:B------:R-:W-:-:S04]  /*2580*/  FFMA R11, -R0, R0, R11 ;  /* 0x00000000000b7223 */ /* 0x000fc8000000010b */
[----:B------:R-:W-:-:S07]  /*2590*/  FFMA R0, R11, R12, R0 ;  /* 0x0000000c0b007223 */ /* 0x000fce0000000000 */
.L_x_160:
[----:B------:R-:W-:Y:S05]  /*25a0*/  BSYNC.RECONVERGENT B1 ;  /* 0x0000000000017941 */ /* 0x000fea0003800200 */
.L_x_158:
        /* <DEDUP_REMOVED lines=8> */
.L_x_162:
[----:B------:R-:W0:Y:S02]  /*2630*/  MUFU.RCP R11, R0 ;  /* 0x00000000000b7308 */ /* 0x000e240000001000 */
[----:B0-----:R-:W-:-:S04]  /*2640*/  FFMA R12, R11, R0, -1 ;  /* 0xbf8000000b0c7423 */ /* 0x001fc80000000000 */
[----:B------:R-:W-:-:S04]  /*2650*/  FADD.FTZ R12, -R12, -RZ ;  /* 0x800000ff0c0c7221 */ /* 0x000fc80000010100 */
[----:B------:R-:W-:-:S07]  /*2660*/  FFMA R28, R11, R12, R11 ;  /* 0x0000000c0b1c7223 */ /* 0x000fce000000000b */
.L_x_163:
[----:B------:R-:W-:Y:S05]  /*2670*/  BSYNC.RECONVERGENT B4 ;  /* 0x0000000000047941 */ /* 0x000fea0003800200 */
.L_x_161:
[----:B------:R-:W-:-:S07]  /*2680*/  FADD R7, R7, R28 ;  /* 0x0000001c07077221 */ /* 0x000fce0000000000 */
.L_x_157:
[----:B------:R-:W-:Y:S05]  /*2690*/  BSYNC.RECONVERGENT B3 ;  /* 0x0000000000037941 */ /* 0x000fea0003800200 */
.L_x_156:
[----:B------:R-:W-:-:S07]  /*26a0*/  IADD3 R13, PT, PT, R13, 0x2, RZ ;  /* 0x000000020d0d7810 */ /* 0x000fce0007ffe0ff */
.L_x_147:
[----:B------:R-:W-:Y:S05]  /*26b0*/  BSYNC.RECONVERGENT B2 ;  /* 0x0000000000027941 */ /* 0x000fea0003800200 */
.L_x_146:
[----:B------:R-:W-:-:S04]  /*26c0*/  LOP3.LUT R8, R8, 0x1, RZ, 0xc0, !PT ;  /* 0x0000000108087812 */ /* 0x000fc800078ec0ff */
[----:B------:R-:W-:-:S13]  /*26d0*/  ISETP.NE.U32.AND P0, PT, R8, 0x1, PT ;  /* 0x000000010800780c */ /* 0x000fda0003f05070 */
[----:B------:R-:W-:Y:S05]  /*26e0*/  @P0 BRA `(.L_x_44) ;  /* 0x00000000009c0947 */ /* 0x000fea0003800000 */
[----:B0-----:R-:W0:Y:S01]  /*26f0*/  LDC.64 R14, c[0x0][0x380] ;  /* 0x0000e000ff0e7b82 */ /* 0x001e220000000a00 */
[----:B-----5:R-:W-:-:S04]  /*2700*/  IMAD.IADD R13, R10, 0x1, R13 ;  /* 0x000000010a0d7824 */ /* 0x020fc800078e020d */
[----:B0-----:R-:W-:-:S06]  /*2710*/  IMAD.WIDE R10, R13, 0x4, R14 ;  /* 0x000000040d0a7825 */ /* 0x001fcc00078e020e */
[----:B------:R-:W2:Y:S02]  /*2720*/  LDG.E R10, desc[UR6][R10.64] ;  /* 0x000000060a0a7981 */ /* 0x000ea4000c1e1900 */
[----:B--2---:R-:W-:-:S13]  /*2730*/  ISETP.NE.AND P0, PT, R10, R9, PT ;  /* 0x000000090a00720c */ /* 0x004fda0003f05270 */
[----:B------:R-:W-:Y:S05]  /*2740*/  @!P0 BRA `(.L_x_44) ;  /* 0x0000000000848947 */ /* 0x000fea0003800000 */
[----:B------:R-:W0:Y:S02]  /*2750*/  LDC.64 R8, c[0x0][0x3a8] ;  /* 0x0000ea00ff087b82 */ /* 0x000e240000000a00 */
[----:B0-----:R-:W-:-:S06]  /*2760*/  IMAD.WIDE R8, R13, 0x4, R8 ;  /* 0x000000040d087825 */ /* 0x001fcc00078e0208 */
        /* <DEDUP_REMOVED lines=10> */
[----:B------:R-:W-:Y:S01]  /*2810*/  MOV R0, R28 ;  /* 0x0000001c00007202 */ /* 0x000fe20000000f00 */
[----:B------:R-:W-:Y:S06]  /*2820*/  BRA `(.L_x_166) ;  /* 0x0000000000107947 */ /* 0x000fec0003800000 */
.L_x_165:
[----:B------:R-:W-:Y:S01]  /*2830*/  FMUL.FTZ R0, R11, R10 ;  /* 0x0000000a0b007220 */ /* 0x000fe20000410000 */
[----:B------:R-:W-:-:S03]  /*2840*/  FMUL.FTZ R8, R10, 0.5 ;  /* 0x3f0000000a087820 */ /* 0x000fc60000410000 */
[----:B------:R-:W-:-:S04]  /*2850*/  FFMA R9, -R0, R0, R11 ;  /* 0x0000000000097223 */ /* 0x000fc8000000010b */
[----:B------:R-:W-:-:S07]  /*2860*/  FFMA R0, R9, R8, R0 ;  /* 0x0000000809007223 */ /* 0x000fce0000000000 */
.L_x_166:
[----:B------:R-:W-:Y:S05]  /*2870*/  BSYNC.RECONVERGENT B1 ;  /* 0x0000000000017941 */ /* 0x000fea0003800200 */
.L_x_164:
        /* <DEDUP_REMOVED lines=8> */
.L_x_168:
[----:B------:R-:W0:Y:S02]  /*2900*/  MUFU.RCP R9, R0 ;  /* 0x0000000000097308 */ /* 0x000e240000001000 */
[----:B0-----:R-:W-:-:S04]  /*2910*/  FFMA R8, R9, R0, -1 ;  /* 0xbf80000009087423 */ /* 0x001fc80000000000 */
[----:B------:R-:W-:-:S04]  /*2920*/  FADD.FTZ R8, -R8, -RZ ;  /* 0x800000ff08087221 */ /* 0x000fc80000010100 */
[----:B------:R-:W-:-:S07]  /*2930*/  FFMA R28, R9, R8, R9 ;  /* 0x00000008091c7223 */ /* 0x000fce0000000009 */
.L_x_169:
[----:B------:R-:W-:Y:S05]  /*2940*/  BSYNC.RECONVERGENT B2 ;  /* 0x0000000000027941 */ /* 0x000fea0003800200 */
.L_x_167:
[----:B------:R-:W-:-:S07]  /*2950*/  FADD R7, R7, R28 ;  /* 0x0000001c07077221 */ /* 0x000fce0000000000 */
.L_x_44:
[----:B------:R-:W-:Y:S05]  /*2960*/  BSYNC.RECONVERGENT B0 ;  /* 0x0000000000007941 */ /* 0x000fea0003800200 */
.L_x_43:
[----:B------:R-:W-:Y:S01]  /*2970*/  BSSY.RECONVERGENT B0, `(.L_x_170) ;  /* 0x0000251000007945 */ /* 0x000fe20003800200 */
[----:B-----5:R-:W-:-:S03]  /*2980*/  HFMA2 R10, -RZ, RZ, 0, 0 ;  /* 0x00000000ff0a7431 */ /* 0x020fc600000001ff */
[----:B------:R-:W-:Y:S05]  /*2990*/  @!P3 BRA `(.L_x_171) ;  /* 0x000000240038b947 */ /* 0x000fea0003800000 */
[----:B-1----:R1:W5:Y:S01]  /*29a0*/  LDG.E R16, desc[UR6][R16.64] ;  /* 0x0000000610107981 */ /* 0x002362000c1e1900 */
[C---:B------:R-:W-:Y:S01]  /*29b0*/  ISETP.GE.U32.AND P0, PT, R5.reuse, 0x8, PT ;  /* 0x000000080500780c */ /* 0x040fe20003f06070 */
[----:B------:R-:W-:Y:S01]  /*29c0*/  BSSY.RECONVERGENT B2, `(.L_x_172) ;  /* 0x0000130000027945 */ /* 0x000fe20003800200 */
[----:B------:R-:W-:Y:S02]  /*29d0*/  LOP3.LUT R11, R5, 0x7, RZ, 0xc0, !PT ;  /* 0x00000007050b7812 */ /* 0x000fe400078ec0ff */
[----:B------:R-:W-:Y:S02]  /*29e0*/  MOV R13, RZ ;  /* 0x000000ff000d7202 */ /* 0x000fe40000000f00 */
[----:B------:R-:W-:-:S07]  /*29f0*/  MOV R10, RZ ;  /* 0x000000ff000a7202 */ /* 0x000fce0000000f00 */
[----:B-1----:R-:W-:Y:S05]  /*2a00*/  @!P0 BRA `(.L_x_173) ;  /* 0x0000001000ac8947 */ /* 0x002fea0003800000 */
[----:B0-----:R-:W0:Y:S01]  /*2a10*/  LDC.64 R14, c[0x0][0x380] ;  /* 0x0000e000ff0e7b82 */ /* 0x001e220000000a00 */
[----:B------:R-:W-:Y:S01]  /*2a20*/  LOP3.LUT R13, R5, 0x7ffffff8, RZ, 0xc0, !PT ;  /* 0x7ffffff8050d7812 */ /* 0x000fe200078ec0ff */
[----:B------:R-:W-:Y:S01]  /*2a30*/  IMAD.MOV.U32 R12, RZ, RZ, RZ ;  /* 0x000000ffff0c7224 */ /* 0x000fe200078e00ff */
[----:B------:R-:W-:-:S05]  /*2a40*/  MOV R10, RZ ;  /* 0x000000ff000a7202 */ /* 0x000fca0000000f00 */
[----:B------:R-:W1:Y:S02]  /*2a50*/  LDC.64 R8, c[0x0][0x3a8] ;  /* 0x0000ea00ff087b82 */ /* 0x000e640000000a00 */
.L_x_238:
[----:B-----5:R-:W-:-:S05]  /*2a60*/  IADD3 R21, PT, PT, R16, R12, RZ ;  /* 0x0000000c10157210 */ /* 0x020fca0007ffe0ff */
[----:B0-----:R-:W-:-:S05]  /*2a70*/  IMAD.WIDE R22, R21, 0x4, R14 ;  /* 0x0000000415167825 */ /* 0x001fca00078e020e */
[----:B------:R-:W2:Y:S01]  /*2a80*/  LDG.E R0, desc[UR6][R22.64] ;  /* 0x0000000616007981 */ /* 0x000ea2000c1e1900 */
[----:B------:R-:W-:Y:S01]  /*2a90*/  IADD3 R12, PT, PT, R12, 0x8, RZ ;  /* 0x000000080c0c7810 */ /* 0x000fe20007ffe0ff */
[----:B------:R-:W-:Y:S01]  /*2aa0*/  BSSY.RECONVERGENT B3, `(.L_x_174) ;  /* 0x0000024000037945 */ /* 0x000fe20003800200 */
[----:B-1----:R-:W-:Y:S02]  /*2ab0*/  IMAD.WIDE R20, R21, 0x4, R8 ;  /* 0x0000000415147825 */ /* 0x002fe400078e0208 */
[----:B------:R-:W-:Y:S02]  /*2ac0*/  ISETP.NE.AND P3, PT, R12, R13, PT ;  /* 0x0000000d0c00720c */ /* 0x000fe40003f65270 */
[----:B--2---:R-:W-:-:S13]  /*2ad0*/  ISETP.NE.AND P0, PT, R0, R3, PT ;  /* 0x000000030000720c */ /* 0x004fda0003f05270 */
[----:B------:R-:W-:Y:S05]  /*2ae0*/  @!P0 BRA `(.L_x_175) ;  /* 0x00000000007c8947 */ /* 0x000fea0003800000 */
[----:B------:R-:W2:Y:S01]  /*2af0*/  LDG.E R17, desc[UR6][R20.64] ;  /* 0x0000000614117981 */ /* 0x000ea2000c1e1900 */
[----:B------:R-:W-:Y:S01]  /*2b00*/  BSSY.RECONVERGENT B1, `(.L_x_176) ;  /* 0x000000f000017945 */ /* 0x000fe20003800200 */
[----:B--2---:R-:W-:-:S04]  /*2b10*/  FMUL R17, R6, R17 ;  /* 0x0000001106117220 */ /* 0x004fc80000400000 */
[----:B------:R-:W-:Y:S01]  /*2b20*/  VIADD R0, R17, 0xf3000000 ;  /* 0xf300000011007836 */ /* 0x000fe20000000000 */
[----:B------:R0:W1:Y:S04]  /*2b30*/  MUFU.RSQ R24, R17 ;  /* 0x0000001100187308 */ /* 0x0000680000001400 */
[----:B------:R-:W-:-:S13]  /*2b40*/  ISETP.GT.U32.AND P0, PT, R0, 0x727fffff, PT ;  /* 0x727fffff0000780c */ /* 0x000fda0003f04070 */
[----:B01----:R-:W-:Y:S05]  /*2b50*/  @!P0 BRA `(.L_x_177) ;  /* 0x0000000000148947 */ /* 0x003fea0003800000 */
[----:B------:R-:W-:Y:S02]  /*2b60*/  MOV R0, R17 ;  /* 0x0000001100007202 */ /* 0x000fe40000000f00 */
[----:B------:R-:W-:-:S07]  /*2b70*/  MOV R24, 0x2b90 ;  /* 0x00002b9000187802 */ /* 0x000fce0000000f00 */
[----:B------:R-:W-:Y:S05]  /*2b80*/  CALL.REL.NOINC `($__internal_2_$__cuda_sm20_sqrt_rn_f32_slowpath) ;  /* 0x00000028000c7944 */ /* 0x000fea0003c00000 */
[----:B------:R-:W-:Y:S01]  /*2b90*/  MOV R0, R28 ;  /* 0x0000001c00007202 */ /* 0x000fe20000000f00 */
[----:B------:R-:W-:Y:S06]  /*2ba0*/  BRA `(.L_x_178) ;  /* 0x0000000000107947 */ /* 0x000fec0003800000 */
.L_x_177:
[----:B------:R-:W-:Y:S01]  /*2bb0*/  FMUL.FTZ R0, R17, R24 ;  /* 0x0000001811007220 */ /* 0x000fe20000410000 */
[----:B------:R-:W-:-:S03]  /*2bc0*/  FMUL.FTZ R24, R24, 0.5 ;  /* 0x3f00000018187820 */ /* 0x000fc60000410000 */
[----:B------:R-:W-:-:S04]  /*2bd0*/  FFMA R17, -R0, R0, R17 ;  /* 0x0000000000117223 */ /* 0x000fc80000000111 */
[----:B------:R-:W-:-:S07]  /*2be0*/  FFMA R0, R17, R24, R0 ;  /* 0x0000001811007223 */ /* 0x000fce0000000000 */
.L_x_178:
[----:B------:R-:W-:Y:S05]  /*2bf0*/  BSYNC.RECONVERGENT B1 ;  /* 0x0000000000017941 */ /* 0x000fea0003800200 */
.L_x_176:
[----:B------:R-:W-:Y:S01]  /*2c00*/  IADD3 R17, PT, PT, R0, 0x1800000, RZ ;  /* 0x0180000000117810 */ /* 0x000fe20007ffe0ff */
[----:B------:R-:W-:Y:S03]  /*2c10*/  BSSY.RECONVERGENT B4, `(.L_x_179) ;  /* 0x000000b000047945 */ /* 0x000fe60003800200 */
[----:B------:R-:W-:-:S04]  /*2c20*/  LOP3.LUT R17, R17, 0x7f800000, RZ, 0xc0, !PT ;  /* 0x7f80000011117812 */ /* 0x000fc800078ec0ff */
[----:B------:R-:W-:-:S13]  /*2c30*/  ISETP.GT.U32.AND P0, PT, R17, 0x1ffffff, PT ;  /* 0x01ffffff1100780c */ /* 0x000fda0003f04070 */
[----:B------:R-:W-:Y:S05]  /*2c40*/  @P0 BRA `(.L_x_180) ;  /* 0x00000000000c0947 */ /* 0x000fea0003800000 */
[----:B------:R-:W-:-:S07]  /*2c50*/  MOV R24, 0x2c70 ;  /* 0x00002c7000187802 */ /* 0x000fce0000000f00 */
[----:B------:R-:W-:Y:S05]  /*2c60*/  CALL.REL.NOINC `($__internal_1_$__cuda_sm20_rcp_rn_f32_slowpath) ;  /* 0x0000002400007944 */ /* 0x000fea0003c00000 */
[----:B------:R-:W-:Y:S05]  /*2c70*/  BRA `(.L_x_181) ;  /* 0x0000000000107947 */ /* 0x000fea0003800000 */
.L_x_180:
[----:B------:R-:W0:Y:S02]  /*2c80*/  MUFU.RCP R17, R0 ;  /* 0x0000000000117308 */ /* 0x000e240000001000 */
[----:B0-----:R-:W-:-:S04]  /*2c90*/  FFMA R24, R17, R0, -1 ;  /* 0xbf80000011187423 */ /* 0x001fc80000000000 */
[----:B------:R-:W-:-:S04]  /*2ca0*/  FADD.FTZ R24, -R24, -RZ ;  /* 0x800000ff18187221 */ /* 0x000fc80000010100 */
[----:B------:R-:W-:-:S07]  /*2cb0*/  FFMA R28, R17, R24, R17 ;  /* 0x00000018111c7223 */ /* 0x000fce0000000011 */
.L_x_181:
[----:B------:R-:W-:Y:S05]  /*2cc0*/  BSYNC.RECONVERGENT B4 ;  /* 0x0000000000047941 */ /* 0x000fea0003800200 */
.L_x_179:
[----:B------:R-:W-:-:S07]  /*2cd0*/  FADD R10, R10, R28 ;  /* 0x0000001c0a0a7221 */ /* 0x000fce0000000000 */
.L_x_175:
[----:B------:R-:W-:Y:S05]  /*2ce0*/  BSYNC.RECONVERGENT B3 ;  /* 0x0000000000037941 */ /* 0x000fea0003800200 */
.L_x_174:
        /* <DEDUP_REMOVED lines=16> */
.L_x_185:
[----:B------:R-:W-:Y:S01]  /*2df0*/  FMUL.FTZ R0, R17, R24 ;  /* 0x0000001811007220 */ /* 0x000fe20000410000 */
[----:B------:R-:W-:-:S03]  /*2e00*/  FMUL.FTZ R24, R24, 0.5 ;  /* 0x3f00000018187820 */ /* 0x000fc60000410000 */
[----:B------:R-:W-:-:S04]  /*2e10*/  FFMA R17, -R0, R0, R17 ;  /* 0x0000000000117223 */ /* 0x000fc80000000111 */
[----:B------:R-:W-:-:S07]  /*2e20*/  FFMA R0, R17, R24, R0 ;  /* 0x0000001811007223 */ /* 0x000fce0000000000 */
.L_x_186:
[----:B------:R-:W-:Y:S05]  /*2e30*/  BSYNC.RECONVERGENT B1 ;  /* 0x0000000000017941 */ /* 0x000fea0003800200 */
.L_x_184:
        /* <DEDUP_REMOVED lines=8> */
.L_x_188:
[----:B------:R-:W0:Y:S02]  /*2ec0*/  MUFU.RCP R17, R0 ;  /* 0x0000000000117308 */ /* 0x000e240000001000 */
[----:B0-----:R-:W-:-:S04]  /*2ed0*/  FFMA R24, R17, R0, -1 ;  /* 0xbf80000011187423 */ /* 0x001fc80000000000 */
[----:B------:R-:W-:-:S04]  /*2ee0*/  FADD.FTZ R24, -R24, -RZ ;  /* 0x800000ff18187221 */ /* 0x000fc80000010100 */
[----:B------:R-:W-:-:S07]  /*2ef0*/  FFMA R28, R17, R24, R17 ;  /* 0x00000018111c7223 */ /* 0x000fce0000000011 */
.L_x_189:
[----:B------:R-:W-:Y:S05]  /*2f00*/  BSYNC.RECONVERGENT B4 ;  /* 0x0000000000047941 */ /* 0x000fea0003800200 */
.L_x_187:
[----:B------:R-:W-:-:S07]  /*2f10*/  FADD R10, R10, R28 ;  /* 0x0000001c0a0a7221 */ /* 0x000fce0000000000 */
.L_x_183:
[----:B------:R-:W-:Y:S05]  /*2f20*/  BSYNC.RECONVERGENT B3 ;  /* 0x0000000000037941 */ /* 0x000fea0003800200 */
.L_x_182:
        /* <DEDUP_REMOVED lines=16> */
.L_x_193:
[----:B------:R-:W-:Y:S01]  /*3030*/  FMUL.FTZ R0, R17, R24 ;  /* 0x0000001811007220 */ /* 0x000fe20000410000 */
[----:B------:R-:W-:-:S03]  /*3040*/  FMUL.FTZ R24, R24, 0.5 ;  /* 0x3f00000018187820 */ /* 0x000fc60000410000 */
[----:B------:R-:W-:-:S04]  /*3050*/  FFMA R17, -R0, R0, R17 ;  /* 0x0000000000117223 */ /* 0x000fc80000000111 */
[----:B------:R-:W-:-:S07]  /*3060*/  FFMA R0, R17, R24, R0 ;  /* 0x0000001811007223 */ /* 0x000fce0000000000 */
.L_x_194:
[----:B------:R-:W-:Y:S05]  /*3070*/  BSYNC.RECONVERGENT B1 ;  /* 0x0000000000017941 */ /* 0x000fea0003800200 */
.L_x_192:
        /* <DEDUP_REMOVED lines=8> */
.L_x_196:
[----:B------:R-:W0:Y:S02]  /*3100*/  MUFU.RCP R17, R0 ;  /* 0x0000000000117308 */ /* 0x000e240000001000 */
[----:B0-----:R-:W-:-:S04]  /*3110*/  FFMA R24, R17, R0, -1 ;  /* 0xbf80000011187423 */ /* 0x001fc80000000000 */
[----:B------:R-:W-:-:S04]  /*3120*/  FADD.FTZ R24, -R24, -RZ ;  /* 0x800000ff18187221 */ /* 0x000fc80000010100 */
[----:B------:R-:W-:-:S07]  /*3130*/  FFMA R28, R17, R24, R17 ;  /* 0x00000018111c7223 */ /* 0x000fce0000000011 */
.L_x_197:
[----:B------:R-:W-:Y:S05]  /*3140*/  BSYNC.RECONVERGENT B4 ;  /* 0x0000000000047941 */ /* 0x000fea0003800200 */
.L_x_195:
[----:B------:R-:W-:-:S07]  /*3150*/  FADD R10, R10, R28 ;  /* 0x0000001c0a0a7221 */ /* 0x000fce0000000000 */
.L_x_191:
[----:B------:R-:W-:Y:S05]  /*3160*/  BSYNC.RECONVERGENT B3 ;  /* 0x0000000000037941 */ /* 0x000fea0003800200 */
.L_x_190:
        /* <DEDUP_REMOVED lines=16> */
.L_x_201:
[----:B------:R-:W-:Y:S01]  /*3270*/  FMUL.FTZ R0, R17, R24 ;  /* 0x0000001811007220 */ /* 0x000fe20000410000 */
[----:B------:R-:W-:-:S03]  /*3280*/  FMUL.FTZ R24, R24, 0.5 ;  /* 0x3f00000018187820 */ /* 0x000fc60000410000 */
[----:B------:R-:W-:-:S04]  /*3290*/  FFMA R17, -R0, R0, R17 ;  /* 0x0000000000117223 */ /* 0x000fc80000000111 */
[----:B------:R-:W-:-:S07]  /*32a0*/  FFMA R0, R17, R24, R0 ;  /* 0x0000001811007223 */ /* 0x000fce0000000000 */
.L_x_202:
[----:B------:R-:W-:Y:S05]  /*32b0*/  BSYNC.RECONVERGENT B1 ;  /* 0x0000000000017941 */ /* 0x000fea0003800200 */
.L_x_200:
        /* <DEDUP_REMOVED lines=8> */
.L_x_204:
[----:B------:R-:W0:Y:S02]  /*3340*/  MUFU.RCP R17, R0 ;  /* 0x0000000000117308 */ /* 0x000e240000001000 */
[----:B0-----:R-:W-:-:S04]  /*3350*/  FFMA R24, R17, R0, -1 ;  /* 0xbf80000011187423 */ /* 0x001fc80000000000 */
[----:B------:R-:W-:-:S04]  /*3360*/  FADD.FTZ R24, -R24, -RZ ;  /* 0x800000ff18187221 */ /* 0x000fc80000010100 */
[----:B------:R-:W-:-:S07]  /*3370*/  FFMA R28, R17, R24, R17 ;  /* 0x00000018111c7223 */ /* 0x000fce0000000011 */
.L_x_205:
[----:B------:R-:W-:Y:S05]  /*3380*/  BSYNC.RECONVERGENT B4 ;  /* 0x0000000000047941 */ /* 0x000fea0003800200 */
.L_x_203:
[----:B------:R-:W-:-:S07]  /*3390*/  FADD R10, R10, R28 ;  /* 0x0000001c0a0a7221 */ /* 0x000fce0000000000 */
.L_x_199:
[----:B------:R-:W-:Y:S05]  /*33a0*/  BSYNC.RECONVERGENT B3 ;  /* 0x0000000000037941 */ /* 0x000fea0003800200 */
.L_x_198:
        /* <DEDUP_REMOVED lines=16> */
.L_x_209:
[----:B------:R-:W-:Y:S01]  /*34b0*/  FMUL.FTZ R0, R17, R24 ;  /* 0x0000001811007220 */ /* 0x000fe20000410000 */
[----:B------:R-:W-:-:S03]  /*34c0*/  FMUL.FTZ R24, R24, 0.5 ;  /* 0x3f00000018187820 */ /* 0x000fc60000410000 */
[----:B------:R-:W-:-:S04]  /*34d0*/  FFMA R17, -R0, R0, R17 ;  /* 0x0000000000117223 */ /* 0x000fc80000000111 */
[----:B------:R-:W-:-:S07]  /*34e0*/  FFMA R0, R17, R24, R0 ;  /* 0x0000001811007223 */ /* 0x000fce0000000000 */
.L_x_210:
[----:B------:R-:W-:Y:S05]  /*34f0*/  BSYNC.RECONVERGENT B1 ;  /* 0x0000000000017941 */ /* 0x000fea0003800200 */
.L_x_208:
        /* <DEDUP_REMOVED lines=8> */
.L_x_212:
[----:B------:R-:W0:Y:S02]  /*3580*/  MUFU.RCP R17, R0 ;  /* 0x0000000000117308 */ /* 0x000e240000001000 */
[----:B0-----:R-:W-:-:S04]  /*3590*/  FFMA R24, R17, R0, -1 ;  /* 0xbf80000011187423 */ /* 0x001fc80000000000 */
[----:B------:R-:W-:-:S04]  /*35a0*/  FADD.FTZ R24, -R24, -RZ ;  /* 0x800000ff18187221 */ /* 0x000fc80000010100 */
[----:B------:R-:W-:-:S07]  /*35b0*/  FFMA R28, R17, R24, R17 ;  /* 0x00000018111c7223 */ /* 0x000fce0000000011 */
.L_x_213:
[----:B------:R-:W-:Y:S05]  /*35c0*/  BSYNC.RECONVERGENT B4 ;  /* 0x0000000000047941 */ /* 0x000fea0003800200 */
.L_x_211:
[----:B------:R-:W-:-:S07]  /*35d0*/  FADD R10, R10, R28 ;  /* 0x0000001c0a0a7221 */ /* 0x000fce0000000000 */
.L_x_207:
[----:B------:R-:W-:Y:S05]  /*35e0*/  BSYNC.RECONVERGENT B3 ;  /* 0x0000000000037941 */ /* 0x000fea0003800200 */
.L_x_206:
        /* <DEDUP_REMOVED lines=16> */
.L_x_217:
[----:B------:R-:W-:Y:S01]  /*36f0*/  FMUL.FTZ R0, R17, R24 ;  /* 0x0000001811007220 */ /* 0x000fe20000410000 */
[----:B------:R-:W-:-:S03]  /*3700*/  FMUL.FTZ R24, R24, 0.5 ;  /* 0x3f00000018187820 */ /* 0x000fc60000410000 */
[----:B------:R-:W-:-:S04]  /*3710*/  FFMA R17, -R0, R0, R17 ;  /* 0x0000000000117223 */ /* 0x000fc80000000111 */
[----:B------:R-:W-:-:S07]  /*3720*/  FFMA R0, R17, R24, R0 ;  /* 0x0000001811007223 */ /* 0x000fce0000000000 */
.L_x_218:
[----:B------:R-:W-:Y:S05]  /*3730*/  BSYNC.RECONVERGENT B1 ;  /* 0x0000000000017941 */ /* 0x000fea0003800200 */
.L_x_216:
        /* <DEDUP_REMOVED lines=8> */
.L_x_220:
[----:B------:R-:W0:Y:S02]  /*37c0*/  MUFU.RCP R17, R0 ;  /* 0x0000000000117308 */ /* 0x000e240000001000 */
[----:B0-----:R-:W-:-:S04]  /*37d0*/  FFMA R24, R17, R0, -1 ;  /* 0xbf80000011187423 */ /* 0x001fc80000000000 */
[----:B------:R-:W-:-:S04]  /*37e0*/  FADD.FTZ R24, -R24, -RZ ;  /* 0x800000ff18187221 */ /* 0x000fc80000010100 */
[----:B------:R-:W-:-:S07]  /*37f0*/  FFMA R28, R17, R24, R17 ;  /* 0x00000018111c7223 */ /* 0x000fce0000000011 */
.L_x_221:
[----:B------:R-:W-:Y:S05]  /*3800*/  BSYNC.RECONVERGENT B4 ;  /* 0x0000000000047941 */ /* 0x000fea0003800200 */
.L_x_219:
[----:B------:R-:W-:-:S07]  /*3810*/  FADD R10, R10, R28 ;  /* 0x0000001c0a0a7221 */ /* 0x000fce0000000000 */
.L_x_215:
[----:B------:R-:W-:Y:S05]  /*3820*/  BSYNC.RECONVERGENT B3 ;  /* 0x0000000000037941 */ /* 0x000fea0003800200 */
.L_x_214:
        /* <DEDUP_REMOVED lines=16> */
.L_x_225:
[----:B------:R-:W-:Y:S01]  /*3930*/  FMUL.FTZ R0, R17, R24 ;  /* 0x0000001811007220 */ /* 0x000fe20000410000 */
[----:B------:R-:W-:-:S03]  /*3940*/  FMUL.FTZ R24, R24, 0.5 ;  /* 0x3f00000018187820 */ /* 0x000fc60000410000 */
[----:B------:R-:W-:-:S04]  /*3950*/  FFMA R17, -R0, R0, R17 ;  /* 0x0000000000117223 */ /* 0x000fc80000000111 */
[----:B------:R-:W-:-:S07]  /*3960*/  FFMA R0, R17, R24, R0 ;  /* 0x0000001811007223 */ /* 0x000fce0000000000 */
.L_x_226:
[----:B------:R-:W-:Y:S05]  /*3970*/  BSYNC.RECONVERGENT B1 ;  /* 0x0000000000017941 */ /* 0x000fea0003800200 */
.L_x_224:
        /* <DEDUP_REMOVED lines=8> */
.L_x_228:
[----:B------:R-:W0:Y:S02]  /*3a00*/  MUFU.RCP R17, R0 ;  /* 0x0000000000117308 */ /* 0x000e240000001000 */
[----:B0-----:R-:W-:-:S04]  /*3a10*/  FFMA R24, R17, R0, -1 ;  /* 0xbf80000011187423 */ /* 0x001fc80000000000 */
[----:B------:R-:W-:-:S04]  /*3a20*/  FADD.FTZ R24, -R24, -RZ ;  /* 0x800000ff18187221 */ /* 0x000fc80000010100 */
[----:B------:R-:W-:-:S07]  /*3a30*/  FFMA R28, R17, R24, R17 ;  /* 0x00000018111c7223 */ /* 0x000fce0000000011 */
.L_x_229:
[----:B------:R-:W-:Y:S05]  /*3a40*/  BSYNC.RECONVERGENT B4 ;  /* 0x0000000000047941 */ /* 0x000fea0003800200 */
.L_x_227:
[----:B------:R-:W-:-:S07]  /*3a50*/  FADD R10, R10, R28 ;  /* 0x0000001c0a0a7221 */ /* 0x000fce0000000000 */
.L_x_223:
[----:B------:R-:W-:Y:S05]  /*3a60*/  BSYNC.RECONVERGENT B3 ;  /* 0x0000000000037941 */ /* 0x000fea0003800200 */
.L_x_222:
        /* <DEDUP_REMOVED lines=16> */
.L_x_233:
[----:B------:R-:W-:Y:S01]  /*3b70*/  FMUL.FTZ R0, R17, R22 ;  /* 0x0000001611007220 */ /* 0x000fe20000410000 */
[----:B------:R-:W-:-:S03]  /*3b80*/  FMUL.FTZ R20, R22, 0.5 ;  /* 0x3f00000016147820 */ /* 0x000fc60000410000 */
[----:B------:R-:W-:-:S04]  /*3b90*/  FFMA R17, -R0, R0, R17 ;  /* 0x0000000000117223 */ /* 0x000fc80000000111 */
[----:B------:R-:W-:-:S07]  /*3ba0*/  FFMA R0, R17, R20, R0 ;  /* 0x0000001411007223 */ /* 0x000fce0000000000 */
.L_x_234:
[----:B------:R-:W-:Y:S05]  /*3bb0*/  BSYNC.RECONVERGENT B1 ;  /* 0x0000000000017941 */ /* 0x000fea0003800200 */
.L_x_232:
        /* <DEDUP_REMOVED lines=8> */
.L_x_236:
[----:B------:R-:W0:Y:S02]  /*3c40*/  MUFU.RCP R17, R0 ;  /* 0x0000000000117308 */ /* 0x000e240000001000 */
[----:B0-----:R-:W-:-:S04]  /*3c50*/  FFMA R20, R17, R0, -1 ;  /* 0xbf80000011147423 */ /* 0x001fc80000000000 */
[----:B------:R-:W-:-:S04]  /*3c60*/  FADD.FTZ R20, -R20, -RZ ;  /* 0x800000ff14147221 */ /* 0x000fc80000010100 */
[----:B------:R-:W-:-:S07]  /*3c70*/  FFMA R28, R17, R20, R17 ;  /* 0x00000014111c7223 */ /* 0x000fce0000000011 */
.L_x_237:
[----:B------:R-:W-:Y:S05]  /*3c80*/  BSYNC.RECONVERGENT B4 ;  /* 0x0000000000047941 */ /* 0x000fea0003800200 */
.L_x_235:
[----:B------:R-:W-:-:S07]  /*3c90*/  FADD R10, R10, R28 ;  /* 0x0000001c0a0a7221 */ /* 0x000fce0000000000 */
.L_x_231:
[----:B------:R-:W-:Y:S05]  /*3ca0*/  BSYNC.RECONVERGENT B3 ;  /* 0x0000000000037941 */ /* 0x000fea0003800200 */
.L_x_230:
[----:B------:R-:W-:Y:S05]  /*3cb0*/  @P3 BRA `(.L_x_238) ;  /* 0xffffffec00683947 */ /* 0x000fea000383ffff */
.L_x_173:
[----:B------:R-:W-:Y:S05]  /*3cc0*/  BSYNC.RECONVERGENT B2 ;  /* 0x0000000000027941 */ /* 0x000fea0003800200 */
.L_x_172:
[----:B------:R-:W-:-:S13]  /*3cd0*/  ISETP.NE.AND P0, PT, R11, RZ, PT ;  /* 0x000000ff0b00720c */ /* 0x000fda0003f05270 */
[----:B------:R-:W-:Y:S05]  /*3ce0*/  @!P0 BRA `(.L_x_171) ;  /* 0x0000001000648947 */ /* 0x000fea0003800000 */
[----:B------:R-:W-:Y:S01]  /*3cf0*/  ISETP.GE.U32.AND P0, PT, R11, 0x4, PT ;  /* 0x000000040b00780c */ /* 0x000fe20003f06070 */
[----:B------:R-:W-:Y:S01]  /*3d00*/  BSSY.RECONVERGENT B2, `(.L_x_239) ;  /* 0x0000099000027945 */ /* 0x000fe20003800200 */
[----:B------:R-:W-:-:S11]  /*3d10*/  LOP3.LUT R8, R5, 0x3, RZ, 0xc0, !PT ;  /* 0x0000000305087812 */ /* 0x000fd600078ec0ff */
[----:B------:R-:W-:Y:S05]  /*3d20*/  @!P0 BRA `(.L_x_240) ;  /* 0x0000000800588947 */ /* 0x000fea0003800000 */
[----:B------:R-:W1:Y:S01]  /*3d30*/  LDC.64 R20, c[0x0][0x380] ;  /* 0x0000e000ff147b82 */ /* 0x000e620000000a00 */
[----:B-----5:R-:W-:-:S07]  /*3d40*/  IMAD.IADD R9, R16, 0x1, R13 ;  /* 0x0000000110097824 */ /* 0x020fce00078e020d */
[----:B0-----:R-:W0:Y:S01]  /*3d50*/  LDC.64 R14, c[0x0][0x3a8] ;  /* 0x0000ea00ff0e7b82 */ /* 0x001e220000000a00 */
[----:B-1----:R-:W-:-:S05]  /*3d60*/  IMAD.WIDE R20, R9, 0x4, R20 ;  /* 0x0000000409147825 */ /* 0x002fca00078e0214 */
        /* <DEDUP_REMOVED lines=8> */
[----:B------:R0:W1:Y:S01]  /*3df0*/  MUFU.RSQ R12, R9 ;  /* 0x00000009000c7308 */ /* 0x0000620000001400 */
[----:B------:R-:W-:-:S04]  /*3e00*/  IADD3 R0, PT, PT, R9, -0xd000000, RZ ;  /* 0xf300000009007810 */ /* 0x000fc80007ffe0ff */
[----:B------:R-:W-:-:S13]  /*3e10*/  ISETP.GT.U32.AND P0, PT, R0, 0x727fffff, PT ;  /* 0x727fffff0000780c */ /* 0x000fda0003f04070 */
[----:B01----:R-:W-:Y:S05]  /*3e20*/  @!P0 BRA `(.L_x_244) ;  /* 0x0000000000148947 */ /* 0x003fea0003800000 */
[----:B------:R-:W-:Y:S02]  /*3e30*/  MOV R0, R9 ;  /* 0x0000000900007202 */ /* 0x000fe40000000f00 */
[----:B------:R-:W-:-:S07]  /*3e40*/  MOV R24, 0x3e60 ;  /* 0x00003e6000187802 */ /* 0x000fce0000000f00 */
[----:B------:R-:W-:Y:S05]  /*3e50*/  CALL.REL.NOINC `($__internal_2_$__cuda_sm20_sqrt_rn_f32_slowpath) ;  /* 0x0000001400587944 */ /* 0x000fea0003c00000 */
[----:B------:R-:W-:Y:S01]  /*3e60*/  MOV R0, R28 ;  /* 0x0000001c00007202 */ /* 0x000fe20000000f00 */
[----:B------:R-:W-:Y:S06]  /*3e70*/  BRA `(.L_x_245) ;  /* 0x0000000000107947 */ /* 0x000fec0003800000 */
.L_x_244:
[----:B------:R-:W-:Y:S01]  /*3e80*/  FMUL.FTZ R0, R9, R12 ;  /* 0x0000000c09007220 */ /* 0x000fe20000410000 */
[----:B------:R-:W-:-:S03]  /*3e90*/  FMUL.FTZ R11, R12, 0.5 ;  /* 0x3f0000000c0b7820 */ /* 0x000fc60000410000 */
[----:B------:R-:W-:-:S04]  /*3ea0*/  FFMA R9, -R0, R0, R9 ;  /* 0x0000000000097223 */ /* 0x000fc80000000109 */
[----:B------:R-:W-:-:S07]  /*3eb0*/  FFMA R0, R9, R11, R0 ;  /* 0x0000000b09007223 */ /* 0x000fce0000000000 */
.L_x_245:
[----:B------:R-:W-:Y:S05]  /*3ec0*/  BSYNC.RECONVERGENT B1 ;  /* 0x0000000000017941 */ /* 0x000fea0003800200 */
.L_x_243:
[----:B------:R-:W-:Y:S01]  /*3ed0*/  VIADD R9, R0, 0x1800000 ;  /* 0x0180000000097836 */ /* 0x000fe20000000000 */
[----:B------:R-:W-:Y:S04]  /*3ee0*/  BSSY.RECONVERGENT B4, `(.L_x_246) ;  /* 0x000000b000047945 */ /* 0x000fe80003800200 */
[----:B------:R-:W-:-:S04]  /*3ef0*/  LOP3.LUT R9, R9, 0x7f800000, RZ, 0xc0, !PT ;  /* 0x7f80000009097812 */ /* 0x000fc800078ec0ff */
[----:B------:R-:W-:-:S13]  /*3f00*/  ISETP.GT.U32.AND P0, PT, R9, 0x1ffffff, PT ;  /* 0x01ffffff0900780c */ /* 0x000fda0003f04070 */
[----:B------:R-:W-:Y:S05]  /*3f10*/  @P0 BRA `(.L_x_247) ;  /* 0x00000000000c0947 */ /* 0x000fea0003800000 */
[----:B------:R-:W-:-:S07]  /*3f20*/  MOV R24, 0x3f40 ;  /* 0x00003f4000187802 */ /* 0x000fce0000000f00 */
[----:B------:R-:W-:Y:S05]  /*3f30*/  CALL.REL.NOINC `($__internal_1_$__cuda_sm20_rcp_rn_f32_slowpath) ;  /* 0x00000010004c7944 */ /* 0x000fea0003c00000 */
[----:B------:R-:W-:Y:S05]  /*3f40*/  BRA `(.L_x_248) ;  /* 0x0000000000107947 */ /* 0x000fea0003800000 */
.L_x_247:
[----:B------:R-:W0:Y:S02]  /*3f50*/  MUFU.RCP R9, R0 ;  /* 0x0000000000097308 */ /* 0x000e240000001000 */
[----:B0-----:R-:W-:-:S04]  /*3f60*/  FFMA R11, R9, R0, -1 ;  /* 0xbf800000090b7423 */ /* 0x001fc80000000000 */
[----:B------:R-:W-:-:S04]  /*3f70*/  FADD.FTZ R28, -R11, -RZ ;  /* 0x800000ff0b1c7221 */ /* 0x000fc80000010100 */
[----:B------:R-:W-:-:S07]  /*3f80*/  FFMA R28, R9, R28, R9 ;  /* 0x0000001c091c7223 */ /* 0x000fce0000000009 */
.L_x_248:
[----:B------:R-:W-:Y:S05]  /*3f90*/  BSYNC.RECONVERGENT B4 ;  /* 0x0000000000047941 */ /* 0x000fea0003800200 */
.L_x_246:
[----:B------:R-:W-:-:S07]  /*3fa0*/  FADD R10, R10, R28 ;  /* 0x0000001c0a0a7221 */ /* 0x000fce0000000000 */
.L_x_242:
[----:B------:R-:W-:Y:S05]  /*3fb0*/  BSYNC.RECONVERGENT B3 ;  /* 0x0000000000037941 */ /* 0x000fea0003800200 */
.L_x_241:
[----:B------:R-:W2:Y:S01]  /*3fc0*/  LDG.E R0, desc[UR6][R20.64+0x4] ;  /* 0x0000040614007981 */ /* 0x000ea2000c1e1900 */
[----:B------:R-:W-:Y:S01]  /*3fd0*/  BSSY.RECONVERGENT B3, `(.L_x_249) ;  /* 0x0000022000037945 */ /* 0x000fe20003800200 */
        /* <DEDUP_REMOVED lines=14> */
.L_x_252:
[----:B------:R-:W-:Y:S01]  /*40c0*/  FMUL.FTZ R0, R9, R12 ;  /* 0x0000000c09007220 */ /* 0x000fe20000410000 */
[----:B------:R-:W-:-:S03]  /*40d0*/  FMUL.FTZ R11, R12, 0.5 ;  /* 0x3f0000000c0b7820 */ /* 0x000fc60000410000 */
[----:B------:R-:W-:-:S04]  /*40e0*/  FFMA R9, -R0, R0, R9 ;  /* 0x0000000000097223 */ /* 0x000fc80000000109 */
[----:B------:R-:W-:-:S07]  /*40f0*/  FFMA R0, R9, R11, R0 ;  /* 0x0000000b09007223 */ /* 0x000fce0000000000 */
.L_x_253:
[----:B------:R-:W-:Y:S05]  /*4100*/  BSYNC.RECONVERGENT B1 ;  /* 0x0000000000017941 */ /* 0x000fea0003800200 */
.L_x_251:
        /* <DEDUP_REMOVED lines=8> */
.L_x_255:
[----:B------:R-:W0:Y:S02]  /*4190*/  MUFU.RCP R9, R0 ;  /* 0x0000000000097308 */ /* 0x000e240000001000 */
[----:B0-----:R-:W-:-:S04]  /*41a0*/  FFMA R11, R9, R0, -1 ;  /* 0xbf800000090b7423 */ /* 0x001fc80000000000 */
[----:B------:R-:W-:-:S04]  /*41b0*/  FADD.FTZ R28, -R11, -RZ ;  /* 0x800000ff0b1c7221 */ /* 0x000fc80000010100 */
[----:B------:R-:W-:-:S07]  /*41c0*/  FFMA R28, R9, R28, R9 ;  /* 0x0000001c091c7223 */ /* 0x000fce0000000009 */
.L_x_256:
[----:B------:R-:W-:Y:S05]  /*41d0*/  BSYNC.RECONVERGENT B4 ;  /* 0x0000000000047941 */ /* 0x000fea0003800200 */
.L_x_254:
[----:B------:R-:W-:-:S07]  /*41e0*/  FADD R10, R10, R28 ;  /* 0x0000001c0a0a7221 */ /* 0x000fce0000000000 */
.L_x_250:
[----:B------:R-:W-:Y:S05]  /*41f0*/  BSYNC.RECONVERGENT B3 ;  /* 0x0000000000037941 */ /* 0x000fea0003800200 */
.L_x_249:
        /* <DEDUP_REMOVED lines=16> */
.L_x_260:
[----:B------:R-:W-:Y:S01]  /*4300*/  FMUL.FTZ R0, R9, R12 ;  /* 0x0000000c09007220 */ /* 0x000fe20000410000 */
[----:B------:R-:W-:-:S03]  /*4310*/  FMUL.FTZ R11, R12, 0.5 ;  /* 0x3f0000000c0b7820 */ /* 0x000fc60000410000 */
[----:B------:R-:W-:-:S04]  /*4320*/  FFMA R9, -R0, R0, R9 ;  /* 0x0000000000097223 */ /* 0x000fc80000000109 */
[----:B------:R-:W-:-:S07]  /*4330*/  FFMA R0, R9, R11, R0 ;  /* 0x0000000b09007223 */ /* 0x000fce0000000000 */
.L_x_261:
[----:B------:R-:W-:Y:S05]  /*4340*/  BSYNC.RECONVERGENT B1 ;  /* 0x0000000000017941 */ /* 0x000fea0003800200 */
.L_x_259:
        /* <DEDUP_REMOVED lines=8> */
.L_x_263:
[----:B------:R-:W0:Y:S02]  /*43d0*/  MUFU.RCP R9, R0 ;  /* 0x0000000000097308 */ /* 0x000e240000001000 */
[----:B0-----:R-:W-:-:S04]  /*43e0*/  FFMA R11, R9, R0, -1 ;  /* 0xbf800000090b7423 */ /* 0x001fc80000000000 */
[----:B------:R-:W-:-:S04]  /*43f0*/  FADD.FTZ R28, -R11, -RZ ;  /* 0x800000ff0b1c7221 */ /* 0x000fc80000010100 */
[----:B------:R-:W-:-:S07]  /*4400*/  FFMA R28, R9, R28, R9 ;  /* 0x0000001c091c7223 */ /* 0x000fce0000000009 */
.L_x_264:
[----:B------:R-:W-:Y:S05]  /*4410*/  BSYNC.RECONVERGENT B4 ;  /* 0x0000000000047941 */ /* 0x000fea0003800200 */
.L_x_262:
[----:B------:R-:W-:-:S07]  /*4420*/  FADD R10, R10, R28 ;  /* 0x0000001c0a0a7221 */ /* 0x000fce0000000000 */
.L_x_258:
[----:B------:R-:W-:Y:S05]  /*4430*/  BSYNC.RECONVERGENT B3 ;  /* 0x0000000000037941 */ /* 0x000fea0003800200 */
.L_x_257:
        /* <DEDUP_REMOVED lines=16> */
.L_x_268:
[----:B------:R-:W-:Y:S01]  /*4540*/  FMUL.FTZ R0, R9, R12 ;  /* 0x0000000c09007220 */ /* 0x000fe20000410000 */
[----:B------:R-:W-:-:S03]  /*4550*/  FMUL.FTZ R11, R12, 0.5 ;  /* 0x3f0000000c0b7820 */ /* 0x000fc60000410000 */
[----:B------:R-:W-:-:S04]  /*4560*/  FFMA R9, -R0, R0, R9 ;  /* 0x0000000000097223 */ /* 0x000fc80000000109 */
[----:B------:R-:W-:-:S07]  /*4570*/  FFMA R0, R9, R11, R0 ;  /* 0x0000000b09007223 */ /* 0x000fce0000000000 */
.L_x_269:
[----:B------:R-:W-:Y:S05]  /*4580*/  BSYNC.RECONVERGENT B1 ;  /* 0x0000000000017941 */ /* 0x000fea0003800200 */
.L_x_267:
        /* <DEDUP_REMOVED lines=8> */
.L_x_271:
[----:B------:R-:W0:Y:S02]  /*4610*/  MUFU.RCP R9, R0 ;  /* 0x0000000000097308 */ /* 0x000e240000001000 */
[----:B0-----:R-:W-:-:S04]  /*4620*/  FFMA R11, R9, R0, -1 ;  /* 0xbf800000090b7423 */ /* 0x001fc80000000000 */
[----:B------:R-:W-:-:S04]  /*4630*/  FADD.FTZ R28, -R11, -RZ ;  /* 0x800000ff0b1c7221 */ /* 0x000fc80000010100 */
[----:B------:R-:W-:-:S07]  /*4640*/  FFMA R28, R9, R28, R9 ;  /* 0x0000001c091c7223 */ /* 0x000fce0000000009 */
.L_x_272:
[----:B------:R-:W-:Y:S05]  /*4650*/  BSYNC.RECONVERGENT B4 ;  /* 0x0000000000047941 */ /* 0x000fea0003800200 */
.L_x_270:
[----:B------:R-:W-:-:S07]  /*4660*/  FADD R10, R10, R28 ;  /* 0x0000001c0a0a7221 */ /* 0x000fce0000000000 */
.L_x_266:
[----:B------:R-:W-:Y:S05]  /*4670*/  BSYNC.RECONVERGENT B3 ;  /* 0x0000000000037941 */ /* 0x000fea0003800200 */
.L_x_265:
[----:B------:R-:W-:-:S07]  /*4680*/  IADD3 R13, PT, PT, R13, 0x4, RZ ;  /* 0x000000040d0d7810 */ /* 0x000fce0007ffe0ff */
.L_x_240:
[----:B------:R-:W-:Y:S05]  /*4690*/  BSYNC.RECONVERGENT B2 ;  /* 0x0000000000027941 */ /* 0x000fea0003800200 */
.L_x_239:
[----:B------:R-:W-:-:S13]  /*46a0*/  ISETP.NE.AND P0, PT, R8, RZ, PT ;  /* 0x000000ff0800720c */ /* 0x000fda0003f05270 */
[----:B------:R-:W-:Y:S05]  /*46b0*/  @!P0 BRA `(.L_x_171) ;  /* 0x0000000400f08947 */ /* 0x000fea0003800000 */
[----:B------:R-:W-:Y:S01]  /*46c0*/  ISETP.NE.AND P0, PT, R8, 0x1, PT ;  /* 0x000000010800780c */ /* 0x000fe20003f05270 */
[----:B------:R-:W-:-:S12]  /*46d0*/  BSSY.RECONVERGENT B2, `(.L_x_273) ;  /* 0x0000050000027945 */ /* 0x000fd80003800200 */
[----:B------:R-:W-:Y:S05]  /*46e0*/  @!P0 BRA `(.L_x_274) ;  /* 0x0000000400388947 */ /* 0x000fea0003800000 */
[----:B0-----:R-:W0:Y:S01]  /*46f0*/  LDC.64 R14, c[0x0][0x380] ;  /* 0x0000e000ff0e7b82 */ /* 0x001e220000000a00 */
[----:B-----5:R-:W-:-:S07]  /*4700*/  IADD3 R11, PT, PT, R16, R13, RZ ;  /* 0x0000000d100b7210 */ /* 0x020fce0007ffe0ff */
[----:B------:R-:W1:Y:S01]  /*4710*/  LDC.64 R8, c[0x0][0x3a8] ;  /* 0x0000ea00ff087b82 */ /* 0x000e620000000a00 */
[----:B0-----:R-:W-:-:S05]  /*4720*/  IMAD.WIDE R14, R11, 0x4, R14 ;  /* 0x000000040b0e7825 */ /* 0x001fca00078e020e */
[----:B------:R-:W2:Y:S01]  /*4730*/  LDG.E R0, desc[UR6][R14.64] ;  /* 0x000000060e007981 */ /* 0x000ea2000c1e1900 */
[----:B------:R-:W-:Y:S01]  /*4740*/  BSSY.RECONVERGENT B3, `(.L_x_275) ;  /* 0x0000023000037945 */ /* 0x000fe20003800200 */
[----:B-1----:R-:W-:Y:S01]  /*4750*/  IMAD.WIDE R8, R11, 0x4, R8 ;  /* 0x000000040b087825 */ /* 0x002fe200078e0208 */
        /* <DEDUP_REMOVED lines=9> */
[----:B------:R-:W-:Y:S01]  /*47f0*/  IMAD.MOV.U32 R0, RZ, RZ, R11 ;  /* 0x000000ffff007224 */ /* 0x000fe200078e000b */
[----:B------:R-:W-:-:S07]  /*4800*/  MOV R24, 0x4820 ;  /* 0x0000482000187802 */ /* 0x000fce0000000f00 */
[----:B------:R-:W-:Y:S05]  /*4810*/  CALL.REL.NOINC `($__internal_2_$__cuda_sm20_sqrt_rn_f32_slowpath) ;  /* 0x0000000800e87944 */ /* 0x000fea0003c00000 */
[----:B------:R-:W-:Y:S01]  /*4820*/  MOV R0, R28 ;  /* 0x0000001c00007202 */ /* 0x000fe20000000f00 */
[----:B------:R-:W-:Y:S06]  /*4830*/  BRA `(.L_x_279) ;  /* 0x0000000000107947 */ /* 0x000fec0003800000 */
.L_x_278:
[----:B------:R-:W-:Y:S01]  /*4840*/  FMUL.FTZ R0, R11, R12 ;  /* 0x0000000c0b007220 */ /* 0x000fe20000410000 */
[----:B------:R-:W-:-:S03]  /*4850*/  FMUL.FTZ R12, R12, 0.5 ;  /* 0x3f0000000c0c7820 */ /* 0x000fc60000410000 */
[----:B------:R-:W-:-:S04]  /*4860*/  FFMA R11, -R0, R0, R11 ;  /* 0x00000000000b7223 */ /* 0x000fc8000000010b */
[----:B------:R-:W-:-:S07]  /*4870*/  FFMA R0, R11, R12, R0 ;  /* 0x0000000c0b007223 */ /* 0x000fce0000000000 */
.L_x_279:
[----:B------:R-:W-:Y:S05]  /*4880*/  BSYNC.RECONVERGENT B1 ;  /* 0x0000000000017941 */ /* 0x000fea0003800200 */
.L_x_277:
        /* <DEDUP_REMOVED lines=8> */
.L_x_281:
[----:B------:R-:W0:Y:S02]  /*4910*/  MUFU.RCP R11, R0 ;  /* 0x00000000000b7308 */ /* 0x000e240000001000 */
[----:B0-----:R-:W-:-:S04]  /*4920*/  FFMA R12, R11, R0, -1 ;  /* 0xbf8000000b0c7423 */ /* 0x001fc80000000000 */
[----:B------:R-:W-:-:S04]  /*4930*/  FADD.FTZ R12, -R12, -RZ ;  /* 0x800000ff0c0c7221 */ /* 0x000fc80000010100 */
[----:B------:R-:W-:-:S07]  /*4940*/  FFMA R28, R11, R12, R11 ;  /* 0x0000000c0b1c7223 */ /* 0x000fce000000000b */
.L_x_282:
[----:B------:R-:W-:Y:S05]  /*4950*/  BSYNC.RECONVERGENT B4 ;  /* 0x0000000000047941 */ /* 0x000fea0003800200 */
.L_x_280:
[----:B------:R-:W-:-:S07]  /*4960*/  FADD R10, R10, R28 ;  /* 0x0000001c0a0a7221 */ /* 0x000fce0000000000 */
.L_x_276:
[----:B------:R-:W-:Y:S05]  /*4970*/  BSYNC.RECONVERGENT B3 ;  /* 0x0000000000037941 */ /* 0x000fea0003800200 */
.L_x_275:
        /* <DEDUP_REMOVED lines=16> */
.L_x_286:
[----:B------:R-:W-:Y:S01]  /*4a80*/  FMUL.FTZ R0, R11, R12 ;  /* 0x0000000c0b007220 */ /* 0x000fe20000410000 */
[----:B------:R-:W-:-:S03]  /*4a90*/  FMUL.FTZ R8, R12, 0.5 ;  /* 0x3f0000000c087820 */ /* 0x000fc60000410000 */
[----:B------:R-:W-:-:S04]  /*4aa0*/  FFMA R9, -R0, R0, R11 ;  /* 0x0000000000097223 */ /* 0x000fc8000000010b */
[----:B------:R-:W-:-:S07]  /*4ab0*/  FFMA R0, R9, R8, R0 ;  /* 0x0000000809007223 */ /* 0x000fce0000000000 */
.L_x_287:
[----:B------:R-:W-:Y:S05]  /*4ac0*/  BSYNC.RECONVERGENT B1 ;  /* 0x0000000000017941 */ /* 0x000fea0003800200 */
.L_x_285:
        /* <DEDUP_REMOVED lines=8> */
.L_x_289:
[----:B------:R-:W0:Y:S02]  /*4b50*/  MUFU.RCP R9, R0 ;  /* 0x0000000000097308 */ /* 0x000e240000001000 */
[----:B0-----:R-:W-:-:S04]  /*4b60*/  FFMA R8, R9, R0, -1 ;  /* 0xbf80000009087423 */ /* 0x001fc80000000000 */
[----:B------:R-:W-:-:S04]  /*4b70*/  FADD.FTZ R8, -R8, -RZ ;  /* 0x800000ff08087221 */ /* 0x000fc80000010100 */
[----:B------:R-:W-:-:S07]  /*4b80*/  FFMA R28, R9, R8, R9 ;  /* 0x00000008091c7223 */ /* 0x000fce0000000009 */
.L_x_290:
[----:B------:R-:W-:Y:S05]  /*4b90*/  BSYNC.RECONVERGENT B4 ;  /* 0x0000000000047941 */ /* 0x000fea0003800200 */
.L_x_288:
[----:B------:R-:W-:-:S07]  /*4ba0*/  FADD R10, R10, R28 ;  /* 0x0000001c0a0a7221 */ /* 0x000fce0000000000 */
.L_x_284:
[----:B------:R-:W-:Y:S05]  /*4bb0*/  BSYNC.RECONVERGENT B3 ;  /* 0x0000000000037941 */ /* 0x000fea0003800200 */
.L_x_283:
[----:B------:R-:W-:-:S07]  /*4bc0*/  IADD3 R13, PT, PT, R13, 0x2, RZ ;  /* 0x000000020d0d7810 */ /* 0x000fce0007ffe0ff */
.L_x_274:
[----:B------:R-:W-:Y:S05]  /*4bd0*/  BSYNC.RECONVERGENT B2 ;  /* 0x0000000000027941 */ /* 0x000fea0003800200 */
.L_x_273:
[----:B------:R-:W-:-:S04]  /*4be0*/  LOP3.LUT R5, R5, 0x1, RZ, 0xc0, !PT ;  /* 0x0000000105057812 */ /* 0x000fc800078ec0ff */
[----:B------:R-:W-:-:S13]  /*4bf0*/  ISETP.NE.U32.AND P0, PT, R5, 0x1, PT ;  /* 0x000000010500780c */ /* 0x000fda0003f05070 */
[----:B------:R-:W-:Y:S05]  /*4c00*/  @P0 BRA `(.L_x_171) ;  /* 0x00000000009c0947 */ /* 0x000fea0003800000 */
[----:B------:R-:W1:Y:S01]  /*4c10*/  LDC.64 R8, c[0x0][0x380] ;  /* 0x0000e000ff087b82 */ /* 0x000e620000000a00 */
[----:B-----5:R-:W-:-:S04]  /*4c20*/  IMAD.IADD R13, R16, 0x1, R13 ;  /* 0x00000001100d7824 */ /* 0x020fc800078e020d */
[----:B-1----:R-:W-:-:S06]  /*4c30*/  IMAD.WIDE R8, R13, 0x4, R8 ;  /* 0x000000040d087825 */ /* 0x002fcc00078e0208 */
[----:B------:R-:W2:Y:S02]  /*4c40*/  LDG.E R8, desc[UR6][R8.64] ;  /* 0x0000000608087981 */ /* 0x000ea4000c1e1900 */
[----:B--2---:R-:W-:-:S13]  /*4c50*/  ISETP.NE.AND P0, PT, R8, R3, PT ;  /* 0x000000030800720c */ /* 0x004fda0003f05270 */
[----:B------:R-:W-:Y:S05]  /*4c60*/  @!P0 BRA `(.L_x_171) ;  /* 0x0000000000848947 */ /* 0x000fea0003800000 */
[----:B------:R-:W1:Y:S02]  /*4c70*/  LDC.64 R8, c[0x0][0x3a8] ;  /* 0x0000ea00ff087b82 */ /* 0x000e640000000a00 */
[----:B-1----:R-:W-:-:S06]  /*4c80*/  IMAD.WIDE R8, R13, 0x4, R8 ;  /* 0x000000040d087825 */ /* 0x002fcc00078e0208 */
[----:B------:R-:W2:Y:S01]  /*4c90*/  LDG.E R9, desc[UR6][R8.64] ;  /* 0x0000000608097981 */ /* 0x000ea2000c1e1900 */
[----:B------:R-:W-:Y:S01]  /*4ca0*/  BSSY.RECONVERGENT B1, `(.L_x_291) ;  /* 0x000000f000017945 */ /* 0x000fe20003800200 */
[----:B--2---:R-:W-:-:S04]  /*4cb0*/  FMUL R3, R6, R9 ;  /* 0x0000000906037220 */ /* 0x004fc80000400000 */
[----:B------:R1:W2:Y:S01]  /*4cc0*/  MUFU.RSQ R12, R3 ;  /* 0x00000003000c7308 */ /* 0x0002a20000001400 */
[----:B------:R-:W-:-:S04]  /*4cd0*/  IADD3 R0, PT, PT, R3, -0xd000000, RZ ;  /* 0xf300000003007810 */ /* 0x000fc80007ffe0ff */
[----:B------:R-:W-:-:S13]  /*4ce0*/  ISETP.GT.U32.AND P0, PT, R0, 0x727fffff, PT ;  /* 0x727fffff0000780c */ /* 0x000fda0003f04070 */
[----:B-12---:R-:W-:Y:S05]  /*4cf0*/  @!P0 BRA `(.L_x_292) ;  /* 0x0000000000148947 */ /* 0x006fea0003800000 */
[----:B------:R-:W-:Y:S02]  /*4d00*/  MOV R0, R3 ;  /* 0x0000000300007202 */ /* 0x000fe40000000f00 */
[----:B------:R-:W-:-:S07]  /*4d10*/  MOV R24, 0x4d30 ;  /* 0x00004d3000187802 */ /* 0x000fce0000000f00 */
[----:B0-----:R-:W-:Y:S05]  /*4d20*/  CALL.REL.NOINC `($__internal_2_$__cuda_sm20_sqrt_rn_f32_slowpath) ;  /* 0x0000000400a47944 */ /* 0x001fea0003c00000 */
[----:B------:R-:W-:Y:S01]  /*4d30*/  MOV R0, R28 ;  /* 0x0000001c00007202 */ /* 0x000fe20000000f00 */
[----:B------:R-:W-:Y:S06]  /*4d40*/  BRA `(.L_x_293) ;  /* 0x0000000000107947 */ /* 0x000fec0003800000 */
.L_x_292:
[----:B------:R-:W-:Y:S01]  /*4d50*/  FMUL.FTZ R0, R3, R12 ;  /* 0x0000000c03007220 */ /* 0x000fe20000410000 */
[----:B------:R-:W-:-:S03]  /*4d60*/  FMUL.FTZ R5, R12, 0.5 ;  /* 0x3f0000000c057820 */ /* 0x000fc60000410000 */
[----:B------:R-:W-:-:S04]  /*4d70*/  FFMA R3, -R0, R0, R3 ;  /* 0x0000000000037223 */ /* 0x000fc80000000103 */
[----:B------:R-:W-:-:S07]  /*4d80*/  FFMA R0, R3, R5, R0 ;  /* 0x0000000503007223 */ /* 0x000fce0000000000 */
.L_x_293:
[----:B------:R-:W-:Y:S05]  /*4d90*/  BSYNC.RECONVERGENT B1 ;  /* 0x0000000000017941 */ /* 0x000fea0003800200 */
.L_x_291:
[----:B------:R-:W-:Y:S01]  /*4da0*/  VIADD R3, R0, 0x1800000 ;  /* 0x0180000000037836 */ /* 0x000fe20000000000 */
[----:B------:R-:W-:Y:S04]  /*4db0*/  BSSY.RECONVERGENT B2, `(.L_x_294) ;  /* 0x000000b000027945 */ /* 0x000fe80003800200 */
[----:B------:R-:W-:-:S04]  /*4dc0*/  LOP3.LUT R3, R3, 0x7f800000, RZ, 0xc0, !PT ;  /* 0x7f80000003037812 */ /* 0x000fc800078ec0ff */
[----:B------:R-:W-:-:S13]  /*4dd0*/  ISETP.GT.U32.AND P0, PT, R3, 0x1ffffff, PT ;  /* 0x01ffffff0300780c */ /* 0x000fda0003f04070 */
[----:B------:R-:W-:Y:S05]  /*4de0*/  @P0 BRA `(.L_x_295) ;  /* 0x00000000000c0947 */ /* 0x000fea0003800000 */
[----:B------:R-:W-:-:S07]  /*4df0*/  MOV R24, 0x4e10 ;  /* 0x00004e1000187802 */ /* 0x000fce0000000f00 */
[----:B0-----:R-:W-:Y:S05]  /*4e00*/  CALL.REL.NOINC `($__internal_1_$__cuda_sm20_rcp_rn_f32_slowpath) ;  /* 0x0000000000987944 */ /* 0x001fea0003c00000 */
[----:B------:R-:W-:Y:S05]  /*4e10*/  BRA `(.L_x_296) ;  /* 0x0000000000107947 */ /* 0x000fea0003800000 */
.L_x_295:
[----:B------:R-:W1:Y:S02]  /*4e20*/  MUFU.RCP R3, R0 ;  /* 0x0000000000037308 */ /* 0x000e640000001000 */
[----:B-1----:R-:W-:-:S04]  /*4e30*/  FFMA R5, R3, R0, -1 ;  /* 0xbf80000003057423 */ /* 0x002fc80000000000 */
[----:B------:R-:W-:-:S04]  /*4e40*/  FADD.FTZ R28, -R5, -RZ ;  /* 0x800000ff051c7221 */ /* 0x000fc80000010100 */
[----:B------:R-:W-:-:S07]  /*4e50*/  FFMA R28, R3, R28, R3 ;  /* 0x0000001c031c7223 */ /* 0x000fce0000000003 */
.L_x_296:
[----:B------:R-:W-:Y:S05]  /*4e60*/  BSYNC.RECONVERGENT B2 ;  /* 0x0000000000027941 */ /* 0x000fea0003800200 */
.L_x_294:
[----:B------:R-:W-:-:S07]  /*4e70*/  FADD R10, R10, R28 ;  /* 0x0000001c0a0a7221 */ /* 0x000fce0000000000 */
.L_x_171:
[----:B------:R-:W-:Y:S05]  /*4e80*/  BSYNC.RECONVERGENT B0 ;  /* 0x0000000000007941 */ /* 0x000fea0003800200 */
.L_x_170:
[----:B------:R-:W-:Y:S01]  /*4e90*/  IADD3 R0, PT, PT, R6, 0x1800000, RZ ;  /* 0x0180000006007810 */ /* 0x000fe20007ffe0ff */
[----:B------:R-:W-:Y:S03]  /*4ea0*/  BSSY.RECONVERGENT B0, `(.L_x_297) ;  /* 0x000000c000007945 */ /* 0x000fe60003800200 */
[----:B------:R-:W-:-:S04]  /*4eb0*/  LOP3.LUT R0, R0, 0x7f800000, RZ, 0xc0, !PT ;  /* 0x7f80000000007812 */ /* 0x000fc800078ec0ff */
[----:B------:R-:W-:-:S13]  /*4ec0*/  ISETP.GT.U32.AND P0, PT, R0, 0x1ffffff, PT ;  /* 0x01ffffff0000780c */ /* 0x000fda0003f04070 */
[----:B------:R-:W-:Y:S05]  /*4ed0*/  @P0 BRA `(.L_x_298) ;  /* 0x0000000000100947 */ /* 0x000fea0003800000 */
[----:B------:R-:W-:Y:S02]  /*4ee0*/  MOV R0, R6 ;  /* 0x0000000600007202 */ /* 0x000fe40000000f00 */
[----:B------:R-:W-:-:S07]  /*4ef0*/  MOV R24, 0x4f10 ;  /* 0x00004f1000187802 */ /* 0x000fce0000000f00 */
[----:B01---5:R-:W-:Y:S05]  /*4f00*/  CALL.REL.NOINC `($__internal_1_$__cuda_sm20_rcp_rn_f32_slowpath) ;  /* 0x0000000000587944 */ /* 0x023fea0003c00000 */
[----:B------:R-:W-:Y:S05]  /*4f10*/  BRA `(.L_x_299) ;  /* 0x0000000000107947 */ /* 0x000fea0003800000 */
.L_x_298:
[----:B------:R-:W2:Y:S02]  /*4f20*/  MUFU.RCP R3, R6 ;  /* 0x0000000600037308 */ /* 0x000ea40000001000 */
[----:B--2---:R-:W-:-:S04]  /*4f30*/  FFMA R0, R6, R3, -1 ;  /* 0xbf80000006007423 */ /* 0x004fc80000000003 */
[----:B------:R-:W-:-:S04]  /*4f40*/  FADD.FTZ R0, -R0, -RZ ;  /* 0x800000ff00007221 */ /* 0x000fc80000010100 */
[----:B------:R-:W-:-:S07]  /*4f50*/  FFMA R28, R3, R0, R3 ;  /* 0x00000000031c7223 */ /* 0x000fce0000000003 */
.L_x_299:
[----:B------:R-:W-:Y:S05]  /*4f60*/  BSYNC.RECONVERGENT B0 ;  /* 0x0000000000007941 */ /* 0x000fea0003800200 */
.L_x_297:
[----:B------:R-:W2:Y:S01]  /*4f70*/  LDC.64 R12, c[0x0][0x3b0] ;  /* 0x0000ec00ff0c7b82 */ /* 0x000ea20000000a00 */
[----:B------:R-:W3:Y:S01]  /*4f80*/  LDCU.64 UR8, c[0x0][0x3b0] ;  /* 0x00007600ff0877ac */ /* 0x000ee20008000a00 */
[----:B------:R-:W-:Y:S01]  /*4f90*/  FADD R7, R10, R7 ;  /* 0x000000070a077221 */ /* 0x000fe20000000000 */
[----:B------:R-:W-:Y:S01]  /*4fa0*/  FADD R28, R28, R28 ;  /* 0x0000001c1c1c7221 */ /* 0x000fe20000000000 */
[----:B------:R-:W-:Y:S01]  /*4fb0*/  IADD3 R2, PT, PT, R2, UR4, RZ ;  /* 0x0000000402027c10 */ /* 0x000fe2000fffe0ff */
[----:B------:R-:W4:Y:S02]  /*4fc0*/  LDCU UR5, c[0x0][0x3b8] ;  /* 0x00007700ff0577ac */ /* 0x000f240008000800 */
[----:B------:R-:W-:-:S04]  /*4fd0*/  FADD R7, R28, -R7 ;  /* 0x800000071c077221 */ /* 0x000fc80000000000 */
[----:B------:R-:W-:Y:S01]  /*4fe0*/  FMUL R3, R6, R7 ;  /* 0x0000000706037220 */ /* 0x000fe20000400000 */
[----:B---3--:R-:W-:-:S04]  /*4ff0*/  LEA R8, P0, R18, UR8, 0x2 ;  /* 0x0000000812087c11 */ /* 0x008fc8000f8010ff */
[----:B------:R-:W-:Y:S01]  /*5000*/  LEA.HI.X R9, R18, UR9, R19, 0x2, P0 ;  /* 0x0000000912097c11 */ /* 0x000fe200080f1413 */
[----:B--2---:R-:W-:Y:S01]  /*5010*/  IMAD.WIDE R6, R4, 0x4, R12 ;  /* 0x0000000404067825 */ /* 0x004fe200078e020c */
[----:B----4-:R-:W-:-:S04]  /*5020*/  ISETP.GE.AND P0, PT, R2, UR5, PT ;  /* 0x0000000502007c0c */ /* 0x010fc8000bf06270 */
[----:B------:R2:W-:Y:S04]  /*5030*/  STG.E desc[UR6][R6.64], R3 ;  /* 0x0000000306007986 */ /* 0x0005e8000c101906 */
[----:B------:R2:W-:Y:S05]  /*5040*/  STG.E desc[UR6][R8.64], R3 ;  /* 0x0000000308007986 */ /* 0x0005ea000c101906 */
[----:B------:R-:W-:Y:S05]  /*5050*/  @!P0 BRA `(.L_x_300) ;  /* 0xffffffb000148947 */ /* 0x000fea000383ffff */
[----:B------:R-:W-:Y:S05]  /*5060*/  EXIT ;  /* 0x000000000000794d */ /* 0x000fea0003800000 */
        .weak           $__internal_1_$__cuda_sm20_rcp_rn_f32_slowpath
        .type           $__internal_1_$__cuda_sm20_rcp_rn_f32_slowpath,@function
        .size           $__internal_1_$__cuda_sm20_rcp_rn_f32_slowpath,($__internal_2_$__cuda_sm20_sqrt_rn_f32_slowpath - $__internal_1_$__cuda_sm20_rcp_rn_f32_slowpath)
$__internal_1_$__cuda_sm20_rcp_rn_f32_slowpath:
[----:B------:R-:W-:Y:S01]  /*5070*/  IMAD.SHL.U32 R27, R0, 0x2, RZ ;  /* 0x00000002001b7824 */ /* 0x000fe200078e00ff */
[----:B------:R-:W-:Y:S04]  /*5080*/  BSSY.RECONVERGENT B1, `(.L_x_301) ;  /* 0x0000030000017945 */ /* 0x000fe80003800200 */
[----:B------:R-:W-:-:S04]  /*5090*/  SHF.R.U32.HI R27, RZ, 0x18, R27 ;  /* 0x00000018ff1b7819 */ /* 0x000fc8000001161b */
[----:B------:R-:W-:-:S13]  /*50a0*/  ISETP.NE.U32.AND P0, PT, R27, RZ, PT ;  /* 0x000000ff1b00720c */ /* 0x000fda0003f05070 */
[----:B------:R-:W-:Y:S05]  /*50b0*/  @P0 BRA `(.L_x_302) ;  /* 0x0000000000280947 */ /* 0x000fea0003800000 */
[----:B------:R-:W-:-:S04]  /*50c0*/  SHF.L.U32 R26, R0, 0x1, RZ ;  /* 0x00000001001a7819 */ /* 0x000fc800000006ff */
[----:B------:R-:W-:-:S13]  /*50d0*/  ISETP.NE.AND P0, PT, R26, RZ, PT ;  /* 0x000000ff1a00720c */ /* 0x000fda0003f05270 */
[----:B------:R-:W-:Y:S01]  /*50e0*/  @P0 FFMA R27, R0, 1.84467440737095516160e+19, RZ ;  /* 0x5f800000001b0823 */ /* 0x000fe200000000ff */
[----:B------:R-:W-:Y:S08]  /*50f0*/  @!P0 MUFU.RCP R28, R0 ;  /* 0x00000000001c8308 */ /* 0x000ff00000001000 */
[----:B------:R-:W0:Y:S02]  /*5100*/  @P0 MUFU.RCP R26, R27 ;  /* 0x0000001b001a0308 */ /* 0x000e240000001000 */
[----:B0-----:R-:W-:-:S04]  /*5110*/  @P0 FFMA R29, R27, R26, -1 ;  /* 0xbf8000001b1d0423 */ /* 0x001fc8000000001a */
[----:B------:R-:W-:-:S04]  /*5120*/  @P0 FADD.FTZ R29, -R29, -RZ ;  /* 0x800000ff1d1d0221 */ /* 0x000fc80000010100 */
[----:B------:R-:W-:-:S04]  /*5130*/  @P0 FFMA R29, R26, R29, R26 ;  /* 0x0000001d1a1d0223 */ /* 0x000fc8000000001a */
[----:B------:R-:W-:Y:S01]  /*5140*/  @P0 FFMA R28, R29, 1.84467440737095516160e+19, RZ ;  /* 0x5f8000001d1c0823 */ /* 0x000fe200000000ff */
[----:B------:R-:W-:Y:S06]  /*5150*/  BRA `(.L_x_303) ;  /* 0x0000000000887947 */ /* 0x000fec0003800000 */
.L_x_302:
[----:B------:R-:W-:-:S04]  /*5160*/  IADD3 R26, PT, PT, R27, -0xfd, RZ ;  /* 0xffffff031b1a7810 */ /* 0x000fc80007ffe0ff */
[----:B------:R-:W-:-:S13]  /*5170*/  ISETP.GT.U32.AND P0, PT, R26, 0x1, PT ;  /* 0x000000011a00780c */ /* 0x000fda0003f04070 */
[----:B------:R-:W-:Y:S05]  /*5180*/  @P0 BRA `(.L_x_304) ;  /* 0x0000000000780947 */ /* 0x000fea0003800000 */
[----:B------:R-:W-:Y:S01]  /*5190*/  LOP3.LUT R33, R0, 0x7fffff, RZ, 0xc0, !PT ;  /* 0x007fffff00217812 */ /* 0x000fe200078ec0ff */
[----:B------:R-:W-:-:S03]  /*51a0*/  HFMA2 R31, -RZ, RZ, 0, 1.78813934326171875e-07 ;  /* 0x00000003ff1f7431 */ /* 0x000fc600000001ff */
[----:B------:R-:W-:-:S04]  /*51b0*/  LOP3.LUT R33, R33, 0x3f800000, RZ, 0xfc, !PT ;  /* 0x3f80000021217812 */ /* 0x000fc800078efcff */
[----:B------:R-:W0:Y:S02]  /*51c0*/  MUFU.RCP R28, R33 ;  /* 0x00000021001c7308 */ /* 0x000e240000001000 */
[----:B0-----:R-:W-:-:S04]  /*51d0*/  FFMA R29, R33, R28, -1 ;  /* 0xbf800000211d7423 */ /* 0x001fc8000000001c */
[----:B------:R-:W-:-:S04]  /*51e0*/  FADD.FTZ R29, -R29, -RZ ;  /* 0x800000ff1d1d7221 */ /* 0x000fc80000010100 */
[CCC-:B------:R-:W-:Y:S01]  /*51f0*/  FFMA.RM R30, R28.reuse, R29.reuse, R28.reuse ;  /* 0x0000001d1c1e7223 */ /* 0x1c0fe2000000401c */
[----:B------:R-:W-:Y:S01]  /*5200*/  FFMA.RP R29, R28, R29, R28 ;  /* 0x0000001d1c1d7223 */ /* 0x000fe2000000801c */
[----:B------:R-:W-:-:S04]  /*5210*/  SHF.L.U32 R28, R31, R26, RZ ;  /* 0x0000001a1f1c7219 */ /* 0x000fc800000006ff */
[C---:B------:R-:W-:Y:S02]  /*5220*/  FSETP.NEU.FTZ.AND P0, PT, R30.reuse, R29, PT ;  /* 0x0000001d1e00720b */ /* 0x040fe40003f1d000 */
[----:B------:R-:W-:Y:S01]  /*5230*/  LOP3.LUT R29, R30, 0x7fffff, RZ, 0xc0, !PT ;  /* 0x007fffff1e1d7812 */ /* 0x000fe200078ec0ff */
[----:B------:R-:W-:-:S03]  /*5240*/  VIADD R30, R27, 0xffffff04 ;  /* 0xffffff041b1e7836 */ /* 0x000fc60000000000 */
[----:B------:R-:W-:-:S04]  /*5250*/  LOP3.LUT R29, R29, 0x800000, RZ, 0xfc, !PT ;  /* 0x008000001d1d7812 */ /* 0x000fc800078efcff */
[----:B------:R-:W-:Y:S02]  /*5260*/  LOP3.LUT R31, R28, R29, RZ, 0xc0, !PT ;  /* 0x0000001d1c1f7212 */ /* 0x000fe400078ec0ff */
[----:B------:R-:W-:Y:S02]  /*5270*/  SEL R28, RZ, 0xffffffff, !P0 ;  /* 0xffffffffff1c7807 */ /* 0x000fe40004000000 */
[-C--:B------:R-:W-:Y:S02]  /*5280*/  SHF.R.U32.HI R31, RZ, R26.reuse, R31 ;  /* 0x0000001aff1f7219 */ /* 0x080fe4000001161f */
[----:B------:R-:W-:Y:S02]  /*5290*/  IADD3 R28, PT, PT, -R28, RZ, RZ ;  /* 0x000000ff1c1c7210 */ /* 0x000fe40007ffe1ff */
[----:B------:R-:W-:Y:S02]  /*52a0*/  LOP3.LUT P0, RZ, R31, 0x1, RZ, 0xc0, !PT ;  /* 0x000000011fff7812 */ /* 0x000fe4000780c0ff */
[----:B------:R-:W-:-:S02]  /*52b0*/  LOP3.LUT P1, RZ, R28, R26, R29, 0xf8, !PT ;  /* 0x0000001a1cff7212 */ /* 0x000fc4000782f81d */
[----:B------:R-:W-:Y:S02]  /*52c0*/  LOP3.LUT P2, RZ, R31, 0x2, RZ, 0xc0, !PT ;  /* 0x000000021fff7812 */ /* 0x000fe4000784c0ff */
[----:B------:R-:W-:Y:S02]  /*52d0*/  SHF.R.U32.HI R27, RZ, R30, R29 ;  /* 0x0000001eff1b7219 */ /* 0x000fe4000001161d */
[----:B------:R-:W-:Y:S02]  /*52e0*/  PLOP3.LUT P0, PT, P0, P1, P2, 0xe0, 0x0 ;  /* 0x000000000000781c */ /* 0x000fe40000703c20 */
[----:B------:R-:W-:Y:S02]  /*52f0*/  LOP3.LUT P1, RZ, R0, 0x7fffff, RZ, 0xc0, !PT ;  /* 0x007fffff00ff7812 */ /* 0x000fe4000782c0ff */
[----:B------:R-:W-:-:S04]  /*5300*/  SEL R26, RZ, 0x1, !P0 ;  /* 0x00000001ff1a7807 */ /* 0x000fc80004000000 */
[----:B------:R-:W-:-:S04]  /*5310*/  IADD3 R26, PT, PT, -R26, RZ, RZ ;  /* 0x000000ff1a1a7210 */ /* 0x000fc80007ffe1ff */
[----:B------:R-:W-:-:S13]  /*5320*/  ISETP.GE.AND P0, PT, R26, RZ, PT ;  /* 0x000000ff1a00720c */ /* 0x000fda0003f06270 */
[----:B------:R-:W-:-:S05]  /*5330*/  @!P0 IADD3 R27, PT, PT, R27, 0x1, RZ ;  /* 0x000000011b1b8810 */ /* 0x000fca0007ffe0ff */
[----:B------:R-:W-:-:S05]  /*5340*/  @!P1 IMAD.SHL.U32 R27, R27, 0x2, RZ ;  /* 0x000000021b1b9824 */ /* 0x000fca00078e00ff */
[----:B------:R-:W-:Y:S01]  /*5350*/  LOP3.LUT R28, R27, 0x80000000, R0, 0xf8, !PT ;  /* 0x800000001b1c7812 */ /* 0x000fe200078ef800 */
[----:B------:R-:W-:Y:S06]  /*5360*/  BRA `(.L_x_303) ;  /* 0x0000000000047947 */ /* 0x000fec0003800000 */
.L_x_304:
[----:B------:R0:W1:Y:S02]  /*5370*/  MUFU.RCP R28, R0 ;  /* 0x00000000001c7308 */ /* 0x0000640000001000 */
.L_x_303:
[----:B------:R-:W-:Y:S05]  /*5380*/  BSYNC.RECONVERGENT B1 ;  /* 0x0000000000017941 */ /* 0x000fea0003800200 */
.L_x_301:
[----:B------:R-:W-:Y:S01]  /*5390*/  HFMA2 R27, -RZ, RZ, 0, 0 ;  /* 0x00000000ff1b7431 */ /* 0x000fe200000001ff */
[----:B------:R-:W-:-:S04]  /*53a0*/  MOV R26, R24 ;  /* 0x00000018001a7202 */ /* 0x000fc80000000f00 */
[----:B01----:R-:W-:Y:S05]  /*53b0*/  RET.REL.NODEC R26 `(_Z27calc_forman_ricci_curvaturePiS_S_S_S_PfS0_i) ;  /* 0xffffffac1a107950 */ /* 0x003fea0003c3ffff */
        .weak           $__internal_2_$__cuda_sm20_sqrt_rn_f32_slowpath
        .type           $__internal_2_$__cuda_sm20_sqrt_rn_f32_slowpath,@function
        .size           $__internal_2_$__cuda_sm20_sqrt_rn_f32_slowpath,(.L_x_343 - $__internal_2_$__cuda_sm20_sqrt_rn_f32_slowpath)
$__internal_2_$__cuda_sm20_sqrt_rn_f32_slowpath:
[----:B------:R-:W-:-:S13]  /*53c0*/  LOP3.LUT P0, RZ, R0, 0x7fffffff, RZ, 0xc0, !PT ;  /* 0x7fffffff00ff7812 */ /* 0x000fda000780c0ff */
[----:B------:R-:W-:Y:S01]  /*53d0*/  @!P0 MOV R28, R0 ;  /* 0x00000000001c8202 */ /* 0x000fe20000000f00 */
[----:B------:R-:W-:Y:S06]  /*53e0*/  @!P0 BRA `(.L_x_305) ;  /* 0x0000000000408947 */ /* 0x000fec0003800000 */
[----:B------:R-:W-:-:S13]  /*53f0*/  FSETP.GEU.FTZ.AND P0, PT, R0, RZ, PT ;  /* 0x000000ff0000720b */ /* 0x000fda0003f1e000 */
[----:B------:R-:W-:Y:S01]  /*5400*/  @!P0 IMAD.MOV.U32 R28, RZ, RZ, 0x7fffffff ;  /* 0x7fffffffff1c8424 */ /* 0x000fe200078e00ff */
[----:B------:R-:W-:Y:S06]  /*5410*/  @!P0 BRA `(.L_x_305) ;  /* 0x0000000000348947 */ /* 0x000fec0003800000 */
[----:B------:R-:W-:-:S13]  /*5420*/  FSETP.GTU.FTZ.AND P0, PT, |R0|, +INF , PT ;  /* 0x7f8000000000780b */ /* 0x000fda0003f1c200 */
[----:B------:R-:W-:Y:S01]  /*5430*/  @P0 FADD.FTZ R28, R0, 1 ;  /* 0x3f800000001c0421 */ /* 0x000fe20000010000 */
[----:B------:R-:W-:Y:S06]  /*5440*/  @P0 BRA `(.L_x_305) ;  /* 0x0000000000280947 */ /* 0x000fec0003800000 */
[----:B------:R-:W-:-:S13]  /*5450*/  FSETP.NEU.FTZ.AND P0, PT, |R0|, +INF , PT ;  /* 0x7f8000000000780b */ /* 0x000fda0003f1d200 */
[----:B------:R-:W-:-:S04]  /*5460*/  @P0 FFMA R26, R0, 1.84467440737095516160e+19, RZ ;  /* 0x5f800000001a0823 */ /* 0x000fc800000000ff */
[----:B------:R-:W0:Y:S02]  /*5470*/  @P0 MUFU.RSQ R27, R26 ;  /* 0x0000001a001b0308 */ /* 0x000e240000001400 */
[----:B0-----:R-:W-:Y:S01]  /*5480*/  @P0 FMUL.FTZ R29, R26, R27 ;  /* 0x0000001b1a1d0220 */ /* 0x001fe20000410000 */
[----:B------:R-:W-:-:S03]  /*5490*/  @P0 FMUL.FTZ R27, R27, 0.5 ;  /* 0x3f0000001b1b0820 */ /* 0x000fc60000410000 */
[----:B------:R-:W-:-:S04]  /*54a0*/  @P0 FADD.FTZ R28, -R29, -RZ ;  /* 0x800000ff1d1c0221 */ /* 0x000fc80000010100 */
[----:B------:R-:W-:-:S04]  /*54b0*/  @P0 FFMA R28, R29, R28, R26 ;  /* 0x0000001c1d1c0223 */ /* 0x000fc8000000001a */
[----:B------:R-:W-:Y:S01]  /*54c0*/  @P0 FFMA R27, R28, R27, R29 ;  /* 0x0000001b1c1b0223 */ /* 0x000fe2000000001d */
[----:B------:R-:W-:-:S03]  /*54d0*/  @!P0 MOV R28, R0 ;  /* 0x00000000001c8202 */ /* 0x000fc60000000f00 */
[----:B------:R-:W-:-:S07]  /*54e0*/  @P0 FMUL.FTZ R28, R27, 2.3283064365386962891e-10 ;  /* 0x2f8000001b1c0820 */ /* 0x000fce0000410000 */
.L_x_305:
[----:B------:R-:W-:Y:S01]  /*54f0*/  HFMA2 R27, -RZ, RZ, 0, 0 ;  /* 0x00000000ff1b7431 */ /* 0x000fe200000001ff */
[----:B------:R-:W-:-:S04]  /*5500*/  MOV R26, R24 ;  /* 0x00000018001a7202 */ /* 0x000fc80000000f00 */
[----:B------:R-:W-:Y:S05]  /*5510*/  RET.REL.NODEC R26 `(_Z27calc_forman_ricci_curvaturePiS_S_S_S_PfS0_i) ;  /* 0xffffffa81ab87950 */ /* 0x000fea0003c3ffff */
.L_x_306:
        /* <DEDUP_REMOVED lines=14> */
.L_x_343:


//--------------------- .text._Z9copy_backPiS_i   --------------------------
	.section	.text._Z9copy_backPiS_i,"ax",@progbits
	.align	128
        .global         _Z9copy_backPiS_i
        .type           _Z9copy_backPiS_i,@function
        .size           _Z9copy_backPiS_i,(.L_x_352 - _Z9copy_backPiS_i)
        .other          _Z9copy_backPiS_i,@"STO_CUDA_ENTRY STV_DEFAULT"
_Z9copy_backPiS_i:
.text._Z9copy_backPiS_i:
        /* <DEDUP_REMOVED lines=9> */
[----:B------:R-:W1:Y:S07]  /*0090*/  LDCU.64 UR4, c[0x0][0x358] ;  /* 0x00006b00ff0477ac */ /* 0x000e6e0008000a00 */
[----:B------:R-:W2:Y:S01]  /*00a0*/  LDC.64 R4, c[0x0][0x388] ;  /* 0x0000e200ff047b82 */ /* 0x000ea20000000a00 */
[----:B0-----:R-:W-:-:S06]  /*00b0*/  IMAD.WIDE R2, R7, 0x4, R2 ;  /* 0x0000000407027825 */ /* 0x001fcc00078e0202 */
[----:B-1----:R-:W3:Y:S01]  /*00c0*/  LDG.E R3, desc[UR4][R2.64] ;  /* 0x0000000402037981 */ /* 0x002ee2000c1e1900 */
[----:B--2---:R-:W-:-:S05]  /*00d0*/  IMAD.WIDE R4, R7, 0x4, R4 ;  /* 0x0000000407047825 */ /* 0x004fca00078e0204 */
[----:B---3--:R-:W-:Y:S01]  /*00e0*/  STG.E desc[UR4][R4.64], R3 ;  /* 0x0000000304007986 */ /* 0x008fe2000c101904 */
[----:B------:R-:W-:Y:S05]  /*00f0*/  EXIT ;  /* 0x000000000000794d */ /* 0x000fea0003800000 */
.L_x_307:
        /* <DEDUP_REMOVED lines=16> */
.L_x_352:


//--------------------- .text._Z10safe_shiftPiS_i --------------------------
	.section	.text._Z10safe_shiftPiS_i,"ax",@progbits
	.align	128
        .global         _Z10safe_shiftPiS_i
        .type           _Z10safe_shiftPiS_i,@function
        .size           _Z10safe_shiftPiS_i,(.L_x_353 - _Z10safe_shiftPiS_i)
        .other          _Z10safe_shiftPiS_i,@"STO_CUDA_ENTRY STV_DEFAULT"
_Z10safe_shiftPiS_i:
.text._Z10safe_shiftPiS_i:
[----:B------:R-:W-:Y:S01]  /*0000*/  LDC R1, c[0x0][0x37c] ;  /* 0x0000df00ff017b82 */ /* 0x000fe20000000800 */
[----:B------:R-:W0:Y:S01]  /*0010*/  S2R R7, SR_TID.X ;  /* 0x0000000000077919 */ /* 0x000e220000002100 */
[----:B------:R-:W0:Y:S01]  /*0020*/  LDCU UR4, c[0x0][0x360] ;  /* 0x00006c00ff0477ac */ /* 0x000e220008000800 */
[----:B------:R-:W0:Y:S02]  /*0030*/  S2R R0, SR_CTAID.X ;  /* 0x0000000000007919 */ /* 0x000e240000002500 */
[----:B0-----:R-:W-:Y:S01]  /*0040*/  IMAD R7, R0, UR4, R7 ;  /* 0x0000000400077c24 */ /* 0x001fe2000f8e0207 */
[----:B------:R-:W0:Y:S04]  /*0050*/  LDCU.64 UR4, c[0x0][0x358] ;  /* 0x00006b00ff0477ac */ /* 0x000e280008000a00 */
[----:B------:R-:W-:-:S13]  /*0060*/  ISETP.NE.AND P0, PT, R7, RZ, PT ;  /* 0x000000ff0700720c */ /* 0x000fda0003f05270 */
[----:B------:R-:W0:Y:S02]  /*0070*/  @!P0 LDC.64 R2, c[0x0][0x388] ;  /* 0x0000e200ff028b82 */ /* 0x000e240000000a00 */
[----:B0-----:R0:W-:Y:S01]  /*0080*/  @!P0 STG.E desc[UR4][R2.64], RZ ;  /* 0x000000ff02008986 */ /* 0x0011e2000c101904 */
[----:B------:R-:W-:Y:S05]  /*0090*/  @!P0 EXIT ;  /* 0x000000000000894d */ /* 0x000fea0003800000 */
[----:B------:R-:W1:Y:S02]  /*00a0*/  LDCU UR6, c[0x0][0x390] ;  /* 0x00007200ff0677ac */ /* 0x000e640008000800 */
[----:B-1----:R-:W-:-:S13]  /*00b0*/  ISETP.GE.AND P0, PT, R7, UR6, PT ;  /* 0x0000000607007c0c */ /* 0x002fda000bf06270 */
[----:B------:R-:W-:Y:S05]  /*00c0*/  @P0 EXIT ;  /* 0x000000000000094d */ /* 0x000fea0003800000 */
[----:B0-----:R-:W0:Y:S08]  /*00d0*/  LDC.64 R2, c[0x0][0x380] ;  /* 0x0000e000ff027b82 */ /* 0x001e300000000a00 */
[----:B------:R-:W1:Y:S01]  /*00e0*/  LDC.64 R4, c[0x0][0x388] ;  /* 0x0000e200ff047b82 */ /* 0x000e620000000a00 */
[----:B0-----:R-:W-:-:S06]  /*00f0*/  IMAD.WIDE R2, R7, 0x4, R2 ;  /* 0x0000000407027825 */ /* 0x001fcc00078e0202 */
[----:B------:R-:W2:Y:S01]  /*0100*/  LDG.E R3, desc[UR4][R2.64+-0x4] ;  /* 0xfffffc0402037981 */ /* 0x000ea2000c1e1900 */
[----:B-1----:R-:W-:-:S05]  /*0110*/  IMAD.WIDE R4, R7, 0x4, R4 ;  /* 0x0000000407047825 */ /* 0x002fca00078e0204 */
[----:B--2---:R-:W-:Y:S01]  /*0120*/  STG.E desc[UR4][R4.64], R3 ;  /* 0x0000000304007986 */ /* 0x004fe2000c101904 */
[----:B------:R-:W-:Y:S05]  /*0130*/  EXIT ;  /* 0x000000000000794d */ /* 0x000fea0003800000 */
.L_x_308:
        /* <DEDUP_REMOVED lines=12> */
.L_x_353:


//--------------------- .text._Z16shift_prefix_sumPii --------------------------
	.section	.text._Z16shift_prefix_sumPii,"ax",@progbits
	.align	128
        .global         _Z16shift_prefix_sumPii
        .type           _Z16shift_prefix_sumPii,@function
        .size           _Z16shift_prefix_sumPii,(.L_x_354 - _Z16shift_prefix_sumPii)
        .other          _Z16shift_prefix_sumPii,@"STO_CUDA_ENTRY STV_DEFAULT"
_Z16shift_prefix_sumPii:
.text._Z16shift_prefix_sumPii:
[----:B------:R-:W-:Y:S01]  /*0000*/  LDC R1, c[0x0][0x37c] ;  /* 0x0000df00ff017b82 */ /* 0x000fe20000000800 */
[----:B------:R-:W0:Y:S07]  /*0010*/  S2R R0, SR_TID.X ;  /* 0x0000000000007919 */ /* 0x000e2e0000002100 */
[----:B------:R-:W1:Y:S01]  /*0020*/  LDC R5, c[0x0][0x388] ;  /* 0x0000e200ff057b82 */ /* 0x000e620000000800 */
[----:B------:R-:W0:Y:S01]  /*0030*/  LDCU UR4, c[0x0][0x360] ;  /* 0x00006c00ff0477ac */ /* 0x000e220008000800 */
[----:B------:R-:W0:Y:S02]  /*0040*/  S2R R3, SR_CTAID.X ;  /* 0x0000000000037919 */ /* 0x000e240000002500 */
[----:B0-----:R-:W-:Y:S01]  /*0050*/  IMAD R0, R3, UR4, R0 ;  /* 0x0000000403007c24 */ /* 0x001fe2000f8e0200 */
[----:B-1----:R-:W-:Y:S01]  /*0060*/  IADD3 R3, PT, PT, R5, -0x1, RZ ;  /* 0xffffffff05037810 */ /* 0x002fe20007ffe0ff */
[----:B------:R-:W0:Y:S03]  /*0070*/  LDCU.64 UR4, c[0x0][0x358] ;  /* 0x00006b00ff0477ac */ /* 0x000e260008000a00 */
[----:B------:R-:W-:-:S13]  /*0080*/  ISETP.GE.AND P0, PT, R0, R3, PT ;  /* 0x000000030000720c */ /* 0x000fda0003f06270 */
[----:B------:R-:W-:Y:S05]  /*0090*/  @P0 BRA `(.L_x_309) ;  /* 0x0000000000180947 */ /* 0x000fea0003800000 */
[----:B------:R-:W1:Y:S01]  /*00a0*/  LDC.64 R2, c[0x0][0x380] ;  /* 0x0000e000ff027b82 */ /* 0x000e620000000a00 */
[----:B------:R-:W-:-:S05]  /*00b0*/  IADD3 R5, PT, PT, -R0, -0x2, R5 ;  /* 0xfffffffe00057810 */ /* 0x000fca0007ffe105 */
[----:B-1----:R-:W-:-:S05]  /*00c0*/  IMAD.WIDE R2, R5, 0x4, R2 ;  /* 0x0000000405027825 */ /* 0x002fca00078e0202 */
[----:B0-----:R-:W2:Y:S04]  /*00d0*/  LDG.E R5, desc[UR4][R2.64] ;  /* 0x0000000402057981 */ /* 0x001ea8000c1e1900 */
[----:B--2---:R-:W-:Y:S01]  /*00e0*/  STG.E desc[UR4][R2.64+0x4], R5 ;  /* 0x0000040502007986 */ /* 0x004fe2000c101904 */
[----:B------:R-:W-:Y:S05]  /*00f0*/  EXIT ;  /* 0x000000000000794d */ /* 0x000fea0003800000 */
.L_x_309:
[----:B------:R-:W-:-:S13]  /*0100*/  ISETP.NE.AND P0, PT, R0, R3, PT ;  /* 0x000000030000720c */ /* 0x000fda0003f05270 */
[----:B0-----:R-:W-:Y:S05]  /*0110*/  @P0 EXIT ;  /* 0x000000000000094d */ /* 0x001fea0003800000 */
[----:B------:R-:W0:Y:S02]  /*0120*/  LDC.64 R2, c[0x0][0x380] ;  /* 0x0000e000ff027b82 */ /* 0x000e240000000a00 */
[----:B0-----:R-:W-:Y:S01]  /*0130*/  STG.E desc[UR4][R2.64], RZ ;  /* 0x000000ff02007986 */ /* 0x001fe2000c101904 */
[----:B------:R-:W-:Y:S05]  /*0140*/  EXIT ;  /* 0x000000000000794d */ /* 0x000fea0003800000 */
.L_x_310:
        /* <DEDUP_REMOVED lines=11> */
.L_x_354:


//--------------------- .text._Z16prefix_sum_finalPKiPiS1_m --------------------------
	.section	.text._Z16prefix_sum_finalPKiPiS1_m,"ax",@progbits
	.align	128
        .global         _Z16prefix_sum_finalPKiPiS1_m
        .type           _Z16prefix_sum_finalPKiPiS1_m,@function
        .size           _Z16prefix_sum_finalPKiPiS1_m,(.L_x_355 - _Z16prefix_sum_finalPKiPiS1_m)
        .other          _Z16prefix_sum_finalPKiPiS1_m,@"STO_CUDA_ENTRY STV_DEFAULT"
_Z16prefix_sum_finalPKiPiS1_m:
.text._Z16prefix_sum_finalPKiPiS1_m:
[----:B------:R-:W-:Y:S01]  /*0000*/  LDC R1, c[0x0][0x37c] ;  /* 0x0000df00ff017b82 */ /* 0x000fe20000000800 */
[----:B------:R-:W0:Y:S02]  /*0010*/  S2R R7, SR_CTAID.X ;  /* 0x0000000000077919 */ /* 0x000e240000002500 */
[----:B0-----:R-:W-:-:S13]  /*0020*/  ISETP.NE.AND P0, PT, R7, RZ, PT ;  /* 0x000000ff0700720c */ /* 0x001fda0003f05270 */
[----:B------:R-:W-:Y:S05]  /*0030*/  @!P0 EXIT ;  /* 0x000000000000894d */ /* 0x000fea0003800000 */
[----:B------:R-:W0:Y:S01]  /*0040*/  S2R R0, SR_TID.X ;  /* 0x0000000000007919 */ /* 0x000e220000002100 */
[----:B------:R-:W1:Y:S01]  /*0050*/  LDC.64 R2, c[0x0][0x390] ;  /* 0x0000e400ff027b82 */ /* 0x000e620000000a00 */
[----:B------:R-:W0:Y:S01]  /*0060*/  LDCU UR6, c[0x0][0x360] ;  /* 0x00006c00ff0677ac */ /* 0x000e220008000800 */
[----:B------:R-:W-:Y:S01]  /*0070*/  IADD3 R9, PT, PT, R7, -0x1, RZ ;  /* 0xffffffff07097810 */ /* 0x000fe20007ffe0ff */
[----:B------:R-:W2:Y:S05]  /*0080*/  LDCU.64 UR4, c[0x0][0x358] ;  /* 0x00006b00ff0477ac */ /* 0x000eaa0008000a00 */
[----:B------:R-:W3:Y:S01]  /*0090*/  LDC.64 R4, c[0x0][0x388] ;  /* 0x0000e200ff047b82 */ /* 0x000ee20000000a00 */
[----:B-1----:R-:W-:-:S06]  /*00a0*/  IMAD.WIDE.U32 R2, R9, 0x4, R2 ;  /* 0x0000000409027825 */ /* 0x002fcc00078e0002 */
[----:B--2---:R-:W2:Y:S01]  /*00b0*/  LDG.E R2, desc[UR4][R2.64] ;  /* 0x0000000402027981 */ /* 0x004ea2000c1e1900 */
[----:B0-----:R-:W-:-:S04]  /*00c0*/  IMAD R7, R7, UR6, R0 ;  /* 0x0000000607077c24 */ /* 0x001fc8000f8e0200 */
[----:B---3--:R-:W-:-:S05]  /*00d0*/  IMAD.WIDE.U32 R4, R7, 0x4, R4 ;  /* 0x0000000407047825 */ /* 0x008fca00078e0004 */
[----:B------:R-:W2:Y:S02]  /*00e0*/  LDG.E R7, desc[UR4][R4.64] ;  /* 0x0000000404077981 */ /* 0x000ea4000c1e1900 */
[----:B--2---:R-:W-:-:S05]  /*00f0*/  IADD3 R7, PT, PT, R2, R7, RZ ;  /* 0x0000000702077210 */ /* 0x004fca0007ffe0ff */
[----:B------:R-:W-:Y:S01]  /*0100*/  STG.E desc[UR4][R4.64], R7 ;  /* 0x0000000704007986 */ /* 0x000fe2000c101904 */
[----:B------:R-:W-:Y:S05]  /*0110*/  EXIT ;  /* 0x000000000000794d */ /* 0x000fea0003800000 */
.L_x_311:
        /* <DEDUP_REMOVED lines=14> */
.L_x_355:


//--------------------- .text._Z10prefix_sumPKiPiS1_m --------------------------
	.section	.text._Z10prefix_sumPKiPiS1_m,"ax",@progbits
	.align	128
        .global         _Z10prefix_sumPKiPiS1_m
        .type           _Z10prefix_sumPKiPiS1_m,@function
        .size           _Z10prefix_sumPKiPiS1_m,(.L_x_356 - _Z10prefix_sumPKiPiS1_m)
        .other          _Z10prefix_sumPKiPiS1_m,@"STO_CUDA_ENTRY STV_DEFAULT"
_Z10prefix_sumPKiPiS1_m:
.text._Z10prefix_sumPKiPiS1_m:
[----:B------:R-:W-:Y:S01]  /*0000*/  LDC R1, c[0x0][0x37c] ;  /* 0x0000df00ff017b82 */ /* 0x000fe20000000800 */
[----:B------:R-:W0:Y:S07]  /*0010*/  S2R R3, SR_TID.X ;  /* 0x0000000000037919 */ /* 0x000e2e0000002100 */
[----:B------:R-:W1:Y:S01]  /*0020*/  LDC.64 R6, c[0x0][0x380] ;  /* 0x0000e000ff067b82 */ /* 0x000e620000000a00 */
[----:B------:R-:W0:Y:S01]  /*0030*/  LDCU UR8, c[0x0][0x360] ;  /* 0x00006c00ff0877ac */ /* 0x000e220008000800 */
[----:B------:R-:W0:Y:S01]  /*0040*/  S2R R2, SR_CTAID.X ;  /* 0x0000000000027919 */ /* 0x000e220000002500 */
[----:B------:R-:W2:Y:S01]  /*0050*/  LDCU.64 UR6, c[0x0][0x358] ;  /* 0x00006b00ff0677ac */ /* 0x000ea20008000a00 */
[----:B0-----:R-:W-:-:S04]  /*0060*/  IMAD R0, R2, UR8, R3 ;  /* 0x0000000802007c24 */ /* 0x001fc8000f8e0203 */
[----:B-1----:R-:W-:-:S06]  /*0070*/  IMAD.WIDE.U32 R6, R0, 0x4, R6 ;  /* 0x0000000400067825 */ /* 0x002fcc00078e0006 */
[----:B--2---:R-:W2:Y:S01]  /*0080*/  LDG.E R6, desc[UR6][R6.64] ;  /* 0x0000000606067981 */ /* 0x004ea2000c1e1900 */
[----:B------:R-:W-:Y:S01]  /*0090*/  LOP3.LUT P0, R4, R3, 0x1f, RZ, 0xc0, !PT ;  /* 0x0000001f03047812 */ /* 0x000fe2000780c0ff */
[----:B------:R-:W0:Y:S01]  /*00a0*/  S2UR UR5, SR_CgaCtaId ;  /* 0x00000000000579c3 */ /* 0x000e220000008800 */
[----:B------:R-:W-:Y:S02]  /*00b0*/  UMOV UR4, 0x400 ;  /* 0x0000040000047882 */ /* 0x000fe40000000000 */
[C---:B------:R-:W-:Y:S02]  /*00c0*/  ISETP.GE.U32.AND P1, PT, R4.reuse, 0x4, PT ;  /* 0x000000040400780c */ /* 0x040fe40003f26070 */
[C---:B------:R-:W-:Y:S02]  /*00d0*/  ISETP.GE.U32.AND P2, PT, R4.reuse, 0x8, PT ;  /* 0x000000080400780c */ /* 0x040fe40003f46070 */
[C---:B------:R-:W-:Y:S02]  /*00e0*/  ISETP.GE.U32.AND P3, PT, R4.reuse, 0x10, PT ;  /* 0x000000100400780c */ /* 0x040fe40003f66070 */
[----:B------:R-:W-:Y:S01]  /*00f0*/  ISETP.NE.AND P4, PT, R4, 0x1f, PT ;  /* 0x0000001f0400780c */ /* 0x000fe20003f85270 */
[----:B0-----:R-:W-:Y:S01]  /*0100*/  ULEA UR4, UR5, UR4, 0x18 ;  /* 0x0000000405047291 */ /* 0x001fe2000f8ec0ff */
[----:B--2---:R-:W0:Y:S02]  /*0110*/  SHFL.UP PT, R5, R6, 0x1, RZ ;  /* 0x0420000006057989 */ /* 0x004e2400000e00ff */
[----:B0-----:R-:W-:-:S02]  /*0120*/  SEL R5, R5, RZ, P0 ;  /* 0x000000ff05057207 */ /* 0x001fc40000000000 */
[----:B------:R-:W-:-:S03]  /*0130*/  ISETP.GE.U32.AND P0, PT, R4, 0x2, PT ;  /* 0x000000020400780c */ /* 0x000fc60003f06070 */
[----:B------:R-:W-:-:S05]  /*0140*/  IMAD.IADD R5, R6, 0x1, R5 ;  /* 0x0000000106057824 */ /* 0x000fca00078e0205 */
[----:B------:R-:W0:Y:S02]  /*0150*/  SHFL.UP PT, R8, R5, 0x2, RZ ;  /* 0x0440000005087989 */ /* 0x000e2400000e00ff */
[----:B0-----:R-:W-:-:S05]  /*0160*/  SEL R8, R8, RZ, P0 ;  /* 0x000000ff08087207 */ /* 0x001fca0000000000 */
[----:B------:R-:W-:-:S05]  /*0170*/  IMAD.IADD R8, R5, 0x1, R8 ;  /* 0x0000000105087824 */ /* 0x000fca00078e0208 */
[----:B------:R-:W0:Y:S02]  /*0180*/  SHFL.UP PT, R9, R8, 0x4, RZ ;  /* 0x0480000008097989 */ /* 0x000e2400000e00ff */
[----:B0-----:R-:W-:-:S05]  /*0190*/  SEL R9, R9, RZ, P1 ;  /* 0x000000ff09097207 */ /* 0x001fca0000800000 */
[----:B------:R-:W-:-:S05]  /*01a0*/  IMAD.IADD R9, R8, 0x1, R9 ;  /* 0x0000000108097824 */ /* 0x000fca00078e0209 */
[----:B------:R-:W0:Y:S02]  /*01b0*/  SHFL.UP PT, R6, R9, 0x8, RZ ;  /* 0x0500000009067989 */ /* 0x000e2400000e00ff */
[----:B0-----:R-:W-:-:S05]  /*01c0*/  SEL R6, R6, RZ, P2 ;  /* 0x000000ff06067207 */ /* 0x001fca0001000000 */
[----:B------:R-:W-:Y:S01]  /*01d0*/  IMAD.IADD R7, R9, 0x1, R6 ;  /* 0x0000000109077824 */ /* 0x000fe200078e0206 */
[----:B------:R-:W-:-:S04]  /*01e0*/  SHF.R.U32.HI R6, RZ, 0x5, R3 ;  /* 0x00000005ff067819 */ /* 0x000fc80000011603 */
[----:B------:R-:W0:Y:S01]  /*01f0*/  SHFL.UP PT, R5, R7, 0x10, RZ ;  /* 0x0600000007057989 */ /* 0x000e2200000e00ff */
[----:B------:R-:W-:Y:S02]  /*0200*/  LEA R8, R6, UR4, 0x2 ;  /* 0x0000000406087c11 */ /* 0x000fe4000f8e10ff */
[----:B0-----:R-:W-:-:S05]  /*0210*/  SEL R10, R5, RZ, P3 ;  /* 0x000000ff050a7207 */ /* 0x001fca0001800000 */
[----:B------:R-:W-:-:S05]  /*0220*/  IMAD.IADD R5, R7, 0x1, R10 ;  /* 0x0000000107057824 */ /* 0x000fca00078e020a */
[----:B------:R0:W-:Y:S01]  /*0230*/  @!P4 STS [R8], R5 ;  /* 0x000000050800c388 */ /* 0x0001e20000000800 */
[----:B------:R-:W-:Y:S01]  /*0240*/  BAR.SYNC.DEFER_BLOCKING 0x0 ;  /* 0x0000000000007b1d */ /* 0x000fe20000010000 */
[----:B------:R-:W-:-:S13]  /*0250*/  ISETP.GT.U32.AND P4, PT, R3, 0x1f, PT ;  /* 0x0000001f0300780c */ /* 0x000fda0003f84070 */
[----:B0-----:R-:W-:Y:S05]  /*0260*/  @P4 BRA `(.L_x_312) ;  /* 0x0000000000604947 */ /* 0x001fea0003800000 */
[----:B------:R-:W-:Y:S01]  /*0270*/  USHF.R.U32.HI UR5, URZ, 0x5, UR8 ;  /* 0x00000005ff057899 */ /* 0x000fe20008011608 */
[----:B------:R-:W-:Y:S01]  /*0280*/  IMAD.MOV.U32 R9, RZ, RZ, RZ ;  /* 0x000000ffff097224 */ /* 0x000fe200078e00ff */
[----:B------:R-:W-:-:S04]  /*0290*/  LEA R7, R4, UR4, 0x2 ;  /* 0x0000000404077c11 */ /* 0x000fc8000f8e10ff */
[----:B------:R-:W-:Y:S01]  /*02a0*/  ISETP.GE.U32.AND P4, PT, R3, UR5, PT ;  /* 0x0000000503007c0c */ /* 0x000fe2000bf86070 */
[----:B------:R-:W-:-:S12]  /*02b0*/  UMOV UR5, 0xffffffff ;  /* 0xffffffff00057882 */ /* 0x000fd80000000000 */
[----:B------:R0:W1:Y:S01]  /*02c0*/  @!P4 LDS R9, [R7] ;  /* 0x000000000709c984 */ /* 0x0000620000000800 */
[----:B------:R-:W-:Y:S01]  /*02d0*/  ISETP.NE.AND P4, PT, R4, RZ, PT ;  /* 0x000000ff0400720c */ /* 0x000fe20003f85270 */
[----:B------:R-:W-:-:S12]  /*02e0*/  BRA.DIV UR5, `(.L_x_313) ;  /* 0x00000002057c7947 */ /* 0x000fd8000b800000 */
[----:B-1----:R-:W1:Y:S02]  /*02f0*/  SHFL.UP PT, R10, R9, 0x1, RZ ;  /* 0x04200000090a7989 */ /* 0x002e6400000e00ff */
[----:B-1----:R-:W-:-:S04]  /*0300*/  SEL R10, R10, RZ, P4 ;  /* 0x000000ff0a0a7207 */ /* 0x002fc80002000000 */
[----:B------:R-:W-:-:S05]  /*0310*/  IADD3 R10, PT, PT, R10, R9, RZ ;  /* 0x000000090a0a7210 */ /* 0x000fca0007ffe0ff */
[----:B------:R-:W1:Y:S02]  /*0320*/  SHFL.UP PT, R11, R10, 0x2, RZ ;  /* 0x044000000a0b7989 */ /* 0x000e6400000e00ff */
[----:B-1----:R-:W-:-:S05]  /*0330*/  SEL R11, R11, RZ, P0 ;  /* 0x000000ff0b0b7207 */ /* 0x002fca0000000000 */
[----:B------:R-:W-:-:S05]  /*0340*/  IMAD.IADD R11, R10, 0x1, R11 ;  /* 0x000000010a0b7824 */ /* 0x000fca00078e020b */
[----:B------:R-:W1:Y:S02]  /*0350*/  SHFL.UP PT, R12, R11, 0x4, RZ ;  /* 0x048000000b0c7989 */ /* 0x000e6400000e00ff */
[----:B-1----:R-:W-:-:S05]  /*0360*/  SEL R12, R12, RZ, P1 ;  /* 0x000000ff0c0c7207 */ /* 0x002fca0000800000 */
[----:B------:R-:W-:-:S05]  /*0370*/  IMAD.IADD R12, R11, 0x1, R12 ;  /* 0x000000010b0c7824 */ /* 0x000fca00078e020c */
[----:B------:R-:W1:Y:S02]  /*0380*/  SHFL.UP PT, R13, R12, 0x8, RZ ;  /* 0x050000000c0d7989 */ /* 0x000e6400000e00ff */
[----:B-1----:R-:W-:-:S05]  /*0390*/  SEL R13, R13, RZ, P2 ;  /* 0x000000ff0d0d7207 */ /* 0x002fca0001000000 */
[----:B------:R-:W-:-:S05]  /*03a0*/  IMAD.IADD R13, R12, 0x1, R13 ;  /* 0x000000010c0d7824 */ /* 0x000fca00078e020d */
[----:B------:R1:W2:Y:S02]  /*03b0*/  SHFL.UP PT, R9, R13, 0x10, RZ ;  /* 0x060000000d097989 */ /* 0x0002a400000e00ff */
.L_x_319:
[----:B--2---:R-:W-:-:S05]  /*03c0*/  SEL R10, R9, RZ, P3 ;  /* 0x000000ff090a7207 */ /* 0x004fca0001800000 */
[----:B------:R-:W-:-:S05]  /*03d0*/  IMAD.IADD R10, R13, 0x1, R10 ;  /* 0x000000010d0a7824 */ /* 0x000fca00078e020a */
[----:B------:R2:W-:Y:S02]  /*03e0*/  STS [R7], R10 ;  /* 0x0000000a07007388 */ /* 0x0005e40000000800 */
.L_x_312:
[----:B------:R-:W-:Y:S05]  /*03f0*/  WARPSYNC.ALL ;  /* 0x0000000000007948 */ /* 0x000fea0003800000 */
[----:B------:R-:W-:Y:S01]  /*0400*/  BAR.SYNC.DEFER_BLOCKING 0x0 ;  /* 0x0000000000007b1d */ /* 0x000fe20000010000 */
[----:B------:R-:W-:Y:S01]  /*0410*/  ISETP.GE.U32.AND P1, PT, R3, 0x20, PT ;  /* 0x000000200300780c */ /* 0x000fe20003f26070 */
[----:B------:R-:W-:-:S06]  /*0420*/  ULEA.HI UR5, UR8, 0xffffffff, URZ, 0x1b ;  /* 0xffffffff08057891 */ /* 0x000fcc000f8fd8ff */
[----:B--2---:R-:W2:Y:S01]  /*0430*/  LDC.64 R10, c[0x0][0x388] ;  /* 0x0000e200ff0a7b82 */ /* 0x004ea20000000a00 */
[----:B------:R-:W-:-:S04]  /*0440*/  ISETP.NE.AND P0, PT, R6, UR5, PT ;  /* 0x0000000506007c0c */ /* 0x000fc8000bf05270 */
[----:B------:R-:W-:Y:S01]  /*0450*/  ISETP.NE.OR P0, PT, R4, 0x1f, P0 ;  /* 0x0000001f0400780c */ /* 0x000fe20000705670 */
[----:B------:R-:W3:-:S12]  /*0460*/  @P1 LDS R8, [R8+-0x4] ;  /* 0xfffffc0008081984 */ /* 0x000ed80000000800 */
[----:B0-----:R-:W0:Y:S02]  /*0470*/  @!P0 LDC.64 R6, c[0x0][0x390] ;  /* 0x0000e400ff068b82 */ /* 0x001e240000000a00 */
[----:B0-----:R-:W-:-:S04]  /*0480*/  @!P0 IMAD.WIDE.U32 R2, R2, 0x4, R6 ;  /* 0x0000000402028825 */ /* 0x001fc800078e0006 */
[----:B--2---:R-:W-:-:S04]  /*0490*/  IMAD.WIDE.U32 R6, R0, 0x4, R10 ;  /* 0x0000000400067825 */ /* 0x004fc800078e000a */
[----:B---3--:R-:W-:-:S05]  /*04a0*/  @P1 IMAD.IADD R5, R5, 0x1, R8 ;  /* 0x0000000105051824 */ /* 0x008fca00078e0208 */
[----:B------:R-:W-:Y:S04]  /*04b0*/  @!P0 STG.E desc[UR6][R2.64], R5 ;  /* 0x0000000502008986 */ /* 0x000fe8000c101906 */
[----:B------:R-:W-:Y:S01]  /*04c0*/  STG.E desc[UR6][R6.64], R5 ;  /* 0x0000000506007986 */ /* 0x000fe2000c101906 */
[----:B------:R-:W-:Y:S05]  /*04d0*/  EXIT ;  /* 0x000000000000794d */ /* 0x000fea0003800000 */
.L_x_313:
[----:B-1----:R-:W-:Y:S01]  /*04e0*/  MOV R17, R9 ;  /* 0x0000000900117202 */ /* 0x002fe20000000f00 */
[----:B------:R-:W-:Y:S02]  /*04f0*/  IMAD.MOV.U32 R16, RZ, RZ, 0x1 ;  /* 0x00000001ff107424 */ /* 0x000fe400078e00ff */
[----:B------:R-:W-:Y:S02]  /*0500*/  IMAD.MOV.U32 R19, RZ, RZ, RZ ;  /* 0x000000ffff137224 */ /* 0x000fe400078e00ff */
[----:B------:R-:W-:-:S07]  /*0510*/  IMAD.MOV.U32 R14, RZ, RZ, -0x1 ;  /* 0xffffffffff0e7424 */ /* 0x000fce00078e00ff */
[----:B0-----:R-:W-:Y:S05]  /*0520*/  WARPSYNC.COLLECTIVE R14, `(.L_x_314) ;  /* 0x000000000e087348 */ /* 0x001fea0003c00000 */
[----:B------:R1:W2:Y:S02]  /*0530*/  SHFL.UP P5, R15, R17, R16, R19 ;  /* 0x04000010110f7389 */ /* 0x0002a400000a0013 */
[----:B012---:R-:W-:Y:S05]  /*0540*/  ENDCOLLECTIVE ;  /* 0x000000000000791b */ /* 0x007fea0003800000 */
.L_x_314:
[----:B------:R-:W-:Y:S02]  /*0550*/  IMAD.MOV.U32 R16, RZ, RZ, 0x2 ;  /* 0x00000002ff107424 */ /* 0x000fe400078e00ff */
[----:B------:R-:W-:-:S05]  /*0560*/  IMAD.MOV.U32 R10, RZ, RZ, R15 ;  /* 0x000000ffff0a7224 */ /* 0x000fca00078e000f */
[----:B------:R-:W-:-:S05]  /*0570*/  SEL R10, R10, RZ, P4 ;  /* 0x000000ff0a0a7207 */ /* 0x000fca0002000000 */
[----:B------:R-:W-:-:S05]  /*0580*/  IMAD.IADD R10, R10, 0x1, R9 ;  /* 0x000000010a0a7824 */ /* 0x000fca00078e0209 */
[----:B------:R-:W-:-:S07]  /*0590*/  MOV R17, R10 ;  /* 0x0000000a00117202 */ /* 0x000fce0000000f00 */
[----:B------:R-:W-:Y:S05]  /*05a0*/  WARPSYNC.COLLECTIVE R14, `(.L_x_315) ;  /* 0x000000000e087348 */ /* 0x000fea0003c00000 */
[----:B------:R0:W1:Y:S02]  /*05b0*/  SHFL.UP P5, R15, R17, R16, R19 ;  /* 0x04000010110f7389 */ /* 0x00006400000a0013 */
[----:B01----:R-:W-:Y:S05]  /*05c0*/  ENDCOLLECTIVE ;  /* 0x000000000000791b */ /* 0x003fea0003800000 */
.L_x_315:
[----:B------:R-:W-:Y:S02]  /*05d0*/  IMAD.MOV.U32 R16, RZ, RZ, 0x4 ;  /* 0x00000004ff107424 */ /* 0x000fe400078e00ff */
[----:B------:R-:W-:-:S05]  /*05e0*/  IMAD.MOV.U32 R11, RZ, RZ, R15 ;  /* 0x000000ffff0b7224 */ /* 0x000fca00078e000f */
[----:B------:R-:W-:-:S05]  /*05f0*/  SEL R11, R11, RZ, P0 ;  /* 0x000000ff0b0b7207 */ /* 0x000fca0000000000 */
[----:B------:R-:W-:-:S04]  /*0600*/  IMAD.IADD R11, R10, 0x1, R11 ;  /* 0x000000010a0b7824 */ /* 0x000fc800078e020b */
[----:B------:R-:W-:-:S07]  /*0610*/  IMAD.MOV.U32 R17, RZ, RZ, R11 ;  /* 0x000000ffff117224 */ /* 0x000fce00078e000b */
[----:B------:R-:W-:Y:S05]  /*0620*/  WARPSYNC.COLLECTIVE R14, `(.L_x_316) ;  /* 0x000000000e087348 */ /* 0x000fea0003c00000 */
[----:B------:R0:W1:Y:S02]  /*0630*/  SHFL.UP P5, R15, R17, R16, R19 ;  /* 0x04000010110f7389 */ /* 0x00006400000a0013 */
[----:B01----:R-:W-:Y:S05]  /*0640*/  ENDCOLLECTIVE ;  /* 0x000000000000791b */ /* 0x003fea0003800000 */
.L_x_316:
[----:B------:R-:W-:Y:S01]  /*0650*/  IMAD.MOV.U32 R16, RZ, RZ, 0x8 ;  /* 0x00000008ff107424 */ /* 0x000fe200078e00ff */
[----:B------:R-:W-:-:S04]  /*0660*/  MOV R12, R15 ;  /* 0x0000000f000c7202 */ /* 0x000fc80000000f00 */
[----:B------:R-:W-:-:S05]  /*0670*/  SEL R12, R12, RZ, P1 ;  /* 0x000000ff0c0c7207 */ /* 0x000fca0000800000 */
[----:B------:R-:W-:-:S04]  /*0680*/  IMAD.IADD R12, R11, 0x1, R12 ;  /* 0x000000010b0c7824 */ /* 0x000fc800078e020c */
[----:B------:R-:W-:-:S07]  /*0690*/  IMAD.MOV.U32 R17, RZ, RZ, R12 ;  /* 0x000000ffff117224 */ /* 0x000fce00078e000c */
[----:B------:R-:W-:Y:S05]  /*06a0*/  WARPSYNC.COLLECTIVE R14, `(.L_x_317) ;  /* 0x000000000e087348 */ /* 0x000fea0003c00000 */
[----:B------:R0:W1:Y:S02]  /*06b0*/  SHFL.UP P5, R15, R17, R16, R19 ;  /* 0x04000010110f7389 */ /* 0x00006400000a0013 */
[----:B01----:R-:W-:Y:S05]  /*06c0*/  ENDCOLLECTIVE ;  /* 0x000000000000791b */ /* 0x003fea0003800000 */
.L_x_317:
[----:B------:R-:W-:Y:S02]  /*06d0*/  IMAD.MOV.U32 R16, RZ, RZ, 0x10 ;  /* 0x00000010ff107424 */ /* 0x000fe400078e00ff */
[----:B------:R-:W-:-:S05]  /*06e0*/  IMAD.MOV.U32 R13, RZ, RZ, R15 ;  /* 0x000000ffff0d7224 */ /* 0x000fca00078e000f */
[----:B------:R-:W-:-:S04]  /*06f0*/  SEL R13, R13, RZ, P2 ;  /* 0x000000ff0d0d7207 */ /* 0x000fc80001000000 */
[----:B------:R-:W-:-:S05]  /*0700*/  IADD3 R13, PT, PT, R12, R13, RZ ;  /* 0x0000000d0c0d7210 */ /* 0x000fca0007ffe0ff */
[----:B------:R-:W-:-:S07]  /*0710*/  IMAD.MOV.U32 R17, RZ, RZ, R13 ;  /* 0x000000ffff117224 */ /* 0x000fce00078e000d */
[----:B------:R-:W-:Y:S05]  /*0720*/  WARPSYNC.COLLECTIVE R14, `(.L_x_318) ;  /* 0x000000000e087348 */ /* 0x000fea0003c00000 */
[----:B------:R0:W1:Y:S02]  /*0730*/  SHFL.UP P5, R15, R17, R16, R19 ;  /* 0x04000010110f7389 */ /* 0x00006400000a0013 */
[----:B01----:R-:W-:Y:S05]  /*0740*/  ENDCOLLECTIVE ;  /* 0x000000000000791b */ /* 0x003fea0003800000 */
.L_x_318:
[----:B------:R-:W-:Y:S01]  /*0750*/  IMAD.MOV.U32 R9, RZ, RZ, R15 ;  /* 0x000000ffff097224 */ /* 0x000fe200078e000f */
[----:B------:R-:W-:Y:S06]  /*0760*/  BRA `(.L_x_319) ;  /* 0xfffffffc00147947 */ /* 0x000fec000383ffff */
.L_x_320:
        /* <DEDUP_REMOVED lines=9> */
.L_x_356:


//--------------------- .text._Z27copy_back_from_padded_arrayPfS_j --------------------------
	.section	.text._Z27copy_back_from_padded_arrayPfS_j,"ax",@progbits
	.align	128
        .global         _Z27copy_back_from_padded_arrayPfS_j
        .type           _Z27copy_back_from_padded_arrayPfS_j,@function
        .size           _Z27copy_back_from_padded_arrayPfS_j,(.L_x_344 - _Z27copy_back_from_padded_arrayPfS_j)
        .other          _Z27copy_back_from_padded_arrayPfS_j,@"STO_CUDA_ENTRY STV_DEFAULT"
_Z27copy_back_from_padded_arrayPfS_j:
.text._Z27copy_back_from_padded_arrayPfS_j:
[----:B------:R-:W-:Y:S01]  /*0000*/  LDC R1, c[0x0][0x37c] ;  /* 0x0000df00ff017b82 */ /* 0x000fe20000000800 */
[----:B------:R-:W0:Y:S07]  /*0010*/  S2R R3, SR_TID.X ;  /* 0x0000000000037919 */ /* 0x000e2e0000002100 */
[----:B------:R-:W0:Y:S01]  /*0020*/  S2UR UR4, SR_CTAID.X ;  /* 0x00000000000479c3 */ /* 0x000e220000002500 */
[----:B------:R-:W1:Y:S07]  /*0030*/  LDCU UR5, c[0x0][0x390] ;  /* 0x00007200ff0577ac */ /* 0x000e6e0008000800 */
[----:B------:R-:W0:Y:S02]  /*0040*/  LDC R0, c[0x0][0x360] ;  /* 0x0000d800ff007b82 */ /* 0x000e240000000800 */
[----:B0-----:R-:W-:-:S05]  /*0050*/  IMAD R3, R0, UR4, R3 ;  /* 0x0000000400037c24 */ /* 0x001fca000f8e0203 */
[----:B-1----:R-:W-:-:S13]  /*0060*/  ISETP.GE.U32.AND P0, PT, R3, UR5, PT ;  /* 0x0000000503007c0c */ /* 0x002fda000bf06070 */
[----:B------:R-:W-:Y:S05]  /*0070*/  @P0 EXIT ;  /* 0x000000000000094d */ /* 0x000fea0003800000 */
[----:B------:R-:W0:Y:S01]  /*0080*/  LDCU UR4, c[0x0][0x370] ;  /* 0x00006e00ff0477ac */ /* 0x000e220008000800 */
[----:B------:R-:W-:Y:S01]  /*0090*/  BSSY.RECONVERGENT B0, `(.L_x_321) ;  /* 0x0000026000007945 */ /* 0x000fe20003800200 */
[----:B0-----:R-:W-:-:S05]  /*00a0*/  IMAD R0, R0, UR4, RZ ;  /* 0x0000000400007c24 */ /* 0x001fca000f8e02ff */
[----:B------:R-:W-:-:S04]  /*00b0*/  IADD3 R2, P0, PT, R3, R0, RZ ;  /* 0x0000000003027210 */ /* 0x000fc80007f1e0ff */
[C---:B------:R-:W-:Y:S01]  /*00c0*/  ISETP.GT.U32.AND P1, PT, R2.reuse, UR5, PT ;  /* 0x0000000502007c0c */ /* 0x040fe2000bf24070 */
[----:B------:R-:W-:Y:S01]  /*00d0*/  IMAD.X R7, RZ, RZ, RZ, P0 ;  /* 0x000000ffff077224 */ /* 0x000fe200000e06ff */
[----:B------:R-:W-:-:S04]  /*00e0*/  ISETP.GE.U32.AND P0, PT, R2, UR5, PT ;  /* 0x0000000502007c0c */ /* 0x000fc8000bf06070 */
[C---:B------:R-:W-:Y:S02]  /*00f0*/  ISETP.GT.U32.AND.EX P1, PT, R7.reuse, RZ, PT, P1 ;  /* 0x000000ff0700720c */ /* 0x040fe40003f24110 */
[C---:B------:R-:W-:Y:S02]  /*0100*/  ISETP.GE.U32.AND.EX P0, PT, R7.reuse, RZ, PT, P0 ;  /* 0x000000ff0700720c */ /* 0x040fe40003f06100 */
[----:B------:R-:W-:Y:S02]  /*0110*/  SEL R5, R2, UR5, P1 ;  /* 0x0000000502057c07 */ /* 0x000fe40008800000 */
[----:B------:R-:W-:Y:S02]  /*0120*/  SEL R4, RZ, 0x1, P0 ;  /* 0x00000001ff047807 */ /* 0x000fe40000000000 */
[----:B------:R-:W-:Y:S02]  /*0130*/  SEL R6, R7, RZ, P1 ;  /* 0x000000ff07067207 */ /* 0x000fe40000800000 */
[----:B------:R-:W-:Y:S01]  /*0140*/  IADD3 R5, P0, P1, R5, -R2, -R4 ;  /* 0x8000000205057210 */ /* 0x000fe2000791e804 */
[----:B------:R-:W-:-:S03]  /*0150*/  IMAD.MOV.U32 R2, RZ, RZ, RZ ;  /* 0x000000ffff027224 */ /* 0x000fc600078e00ff */
[----:B------:R-:W-:-:S04]  /*0160*/  IADD3.X R6, PT, PT, R6, -0x1, ~R7, P0, P1 ;  /* 0xffffffff06067810 */ /* 0x000fc800007e2c07 */
[----:B------:R-:W-:-:S13]  /*0170*/  ISETP.NE.U32.AND P0, PT, R6, RZ, PT ;  /* 0x000000ff0600720c */ /* 0x000fda0003f05070 */
[----:B------:R-:W-:Y:S05]  /*0180*/  @P0 BRA `(.L_x_322) ;  /* 0x0000000000500947 */ /* 0x000fea0003800000 */
[----:B------:R-:W0:Y:S01]  /*0190*/  I2F.U32.RP R8, R0 ;  /* 0x0000000000087306 */ /* 0x000e220000209000 */
[----:B------:R-:W-:Y:S01]  /*01a0*/  IMAD.MOV R9, RZ, RZ, -R0 ;  /* 0x000000ffff097224 */ /* 0x000fe200078e0a00 */
[----:B------:R-:W-:-:S06]  /*01b0*/  ISETP.NE.U32.AND P2, PT, R0, RZ, PT ;  /* 0x000000ff0000720c */ /* 0x000fcc0003f45070 */
[----:B0-----:R-:W0:Y:S02]  /*01c0*/  MUFU.RCP R8, R8 ;  /* 0x0000000800087308 */ /* 0x001e240000001000 */
[----:B0-----:R-:W-:-:S06]  /*01d0*/  VIADD R6, R8, 0xffffffe ;  /* 0x0ffffffe08067836 */ /* 0x001fcc0000000000 */
[----:B------:R0:W1:Y:S02]  /*01e0*/  F2I.FTZ.U32.TRUNC.NTZ R7, R6 ;  /* 0x0000000600077305 */ /* 0x000064000021f000 */
[----:B0-----:R-:W-:Y:S02]  /*01f0*/  IMAD.MOV.U32 R6, RZ, RZ, RZ ;  /* 0x000000ffff067224 */ /* 0x001fe400078e00ff */
[----:B-1----:R-:W-:-:S04]  /*0200*/  IMAD R9, R9, R7, RZ ;  /* 0x0000000709097224 */ /* 0x002fc800078e02ff */
[----:B------:R-:W-:-:S06]  /*0210*/  IMAD.HI.U32 R10, R7, R9, R6 ;  /* 0x00000009070a7227 */ /* 0x000fcc00078e0006 */
[----:B------:R-:W-:-:S04]  /*0220*/  IMAD.HI.U32 R6, R10, R5, RZ ;  /* 0x000000050a067227 */ /* 0x000fc800078e00ff */
[----:B------:R-:W-:-:S04]  /*0230*/  IMAD.MOV R7, RZ, RZ, -R6 ;  /* 0x000000ffff077224 */ /* 0x000fc800078e0a06 */
[----:B------:R-:W-:Y:S02]  /*0240*/  IMAD R5, R0, R7, R5 ;  /* 0x0000000700057224 */ /* 0x000fe400078e0205 */
[----:B------:R-:W-:-:S03]  /*0250*/  IMAD.MOV.U32 R7, RZ, RZ, RZ ;  /* 0x000000ffff077224 */ /* 0x000fc600078e00ff */
[----:B------:R-:W-:-:S13]  /*0260*/  ISETP.GE.U32.AND P0, PT, R5, R0, PT ;  /* 0x000000000500720c */ /* 0x000fda0003f06070 */
[----:B------:R-:W-:Y:S02]  /*0270*/  @P0 IMAD.IADD R5, R5, 0x1, -R0 ;  /* 0x0000000105050824 */ /* 0x000fe400078e0a00 */
[----:B------:R-:W-:-:S03]  /*0280*/  @P0 VIADD R6, R6, 0x1 ;  /* 0x0000000106060836 */ /* 0x000fc60000000000 */
[----:B------:R-:W-:-:S13]  /*0290*/  ISETP.GE.U32.AND P1, PT, R5, R0, PT ;  /* 0x000000000500720c */ /* 0x000fda0003f26070 */
[----:B------:R-:W-:Y:S01]  /*02a0*/  @P1 VIADD R6, R6, 0x1 ;  /* 0x0000000106061836 */ /* 0x000fe20000000000 */
[----:B------:R-:W-:Y:S01]  /*02b0*/  @!P2 LOP3.LUT R6, RZ, R0, RZ, 0x33, !PT ;  /* 0x00000000ff06a212 */ /* 0x000fe200078e33ff */
[----:B------:R-:W-:Y:S06]  /*02c0*/  BRA `(.L_x_323) ;  /* 0x0000000000087947 */ /* 0x000fec0003800000 */
.L_x_322:
[----:B------:R-:W-:-:S07]  /*02d0*/  MOV R8, 0x2f0 ;  /* 0x000002f000087802 */ /* 0x000fce0000000f00 */
[----:B------:R-:W-:Y:S05]  /*02e0*/  CALL.REL.NOINC `($__internal_3_$__cuda_sm20_div_u64) ;  /* 0x0000000400187944 */ /* 0x000fea0003c00000 */
.L_x_323:
[----:B------:R-:W-:Y:S05]  /*02f0*/  BSYNC.RECONVERGENT B0 ;  /* 0x0000000000007941 */ /* 0x000fea0003800200 */
.L_x_321:
[----:B------:R-:W-:Y:S01]  /*0300*/  IADD3 R4, P0, PT, R6, R4, RZ ;  /* 0x0000000406047210 */ /* 0x000fe20007f1e0ff */
[----:B------:R-:W0:Y:S01]  /*0310*/  LDCU.64 UR4, c[0x0][0x358] ;  /* 0x00006b00ff0477ac */ /* 0x000e220008000a00 */
[----:B------:R-:W-:Y:S02]  /*0320*/  BSSY.RECONVERGENT B0, `(.L_x_324) ;  /* 0x000001d000007945 */ /* 0x000fe40003800200 */
[C---:B------:R-:W-:Y:S01]  /*0330*/  LOP3.LUT R5, R4.reuse, 0x3, RZ, 0xc0, !PT ;  /* 0x0000000304057812 */ /* 0x040fe200078ec0ff */
[----:B------:R-:W-:Y:S01]  /*0340*/  IMAD.X R6, RZ, RZ, R7, P0 ;  /* 0x000000ffff067224 */ /* 0x000fe200000e0607 */
[----:B------:R-:W-:Y:S01]  /*0350*/  ISETP.GE.U32.AND P0, PT, R4, 0x3, PT ;  /* 0x000000030400780c */ /* 0x000fe20003f06070 */
[----:B------:R-:W1:Y:S01]  /*0360*/  LDCU.128 UR8, c[0x0][0x380] ;  /* 0x00007000ff0877ac */ /* 0x000e620008000c00 */
[----:B------:R-:W-:Y:S02]  /*0370*/  ISETP.NE.U32.AND P1, PT, R5, 0x3, PT ;  /* 0x000000030500780c */ /* 0x000fe40003f25070 */
[----:B------:R-:W-:-:S02]  /*0380*/  ISETP.GE.U32.AND.EX P0, PT, R6, RZ, PT, P0 ;  /* 0x000000ff0600720c */ /* 0x000fc40003f06100 */
[----:B------:R-:W-:-:S13]  /*0390*/  ISETP.NE.AND.EX P1, PT, RZ, RZ, PT, P1 ;  /* 0x000000ffff00720c */ /* 0x000fda0003f25310 */
[----:B01----:R-:W-:Y:S05]  /*03a0*/  @!P1 BRA `(.L_x_325) ;  /* 0x0000000000509947 */ /* 0x003fea0003800000 */
[----:B------:R-:W-:Y:S01]  /*03b0*/  VIADD R8, R4, 0x1 ;  /* 0x0000000104087836 */ /* 0x000fe20000000000 */
[C---:B------:R-:W-:Y:S01]  /*03c0*/  SHF.L.U64.HI R13, R3.reuse, 0x2, R2 ;  /* 0x00000002030d7819 */ /* 0x040fe20000010202 */
[----:B------:R-:W-:Y:S02]  /*03d0*/  IMAD.SHL.U32 R11, R3, 0x4, RZ ;  /* 0x00000004030b7824 */ /* 0x000fe400078e00ff */
[----:B------:R-:W-:Y:S01]  /*03e0*/  IMAD.MOV.U32 R9, RZ, RZ, RZ ;  /* 0x000000ffff097224 */ /* 0x000fe200078e00ff */
[----:B------:R-:W-:-:S07]  /*03f0*/  LOP3.LUT R8, R8, 0x3, RZ, 0xc0, !PT ;  /* 0x0000000308087812 */ /* 0x000fce00078ec0ff */
.L_x_326:
[----:B------:R-:W-:-:S04]  /*0400*/  IADD3 R4, P1, PT, R11, UR8, RZ ;  /* 0x000000080b047c10 */ /* 0x000fc8000ff3e0ff */
[----:B0-----:R-:W-:-:S06]  /*0410*/  IADD3.X R5, PT, PT, R13, UR9, RZ, P1, !PT ;  /* 0x000000090d057c10 */ /* 0x001fcc0008ffe4ff */
[----:B------:R-:W2:Y:S01]  /*0420*/  LDG.E R5, desc[UR4][R4.64] ;  /* 0x0000000404057981 */ /* 0x000ea2000c1e1900 */
[----:B------:R-:W-:Y:S02]  /*0430*/  IADD3 R6, P1, PT, R11, UR10, RZ ;  /* 0x0000000a0b067c10 */ /* 0x000fe4000ff3e0ff */
[----:B------:R-:W-:Y:S02]  /*0440*/  IADD3 R3, P2, PT, R0, R3, RZ ;  /* 0x0000000300037210 */ /* 0x000fe40007f5e0ff */
[----:B------:R-:W-:Y:S02]  /*0450*/  IADD3.X R7, PT, PT, R13, UR11, RZ, P1, !PT ;  /* 0x0000000b0d077c10 */ /* 0x000fe40008ffe4ff */
[----:B------:R-:W-:Y:S01]  /*0460*/  IADD3 R8, P1, PT, R8, -0x1, RZ ;  /* 0xffffffff08087810 */ /* 0x000fe20007f3e0ff */
[----:B------:R-:W-:Y:S01]  /*0470*/  IMAD.X R2, RZ, RZ, R2, P2 ;  /* 0x000000ffff027224 */ /* 0x000fe200010e0602 */
[----:B------:R-:W-:Y:S02]  /*0480*/  LEA R11, P3, R0, R11, 0x2 ;  /* 0x0000000b000b7211 */ /* 0x000fe400078610ff */
[----:B------:R-:W-:-:S02]  /*0490*/  IADD3.X R9, PT, PT, R9, -0x1, RZ, P1, !PT ;  /* 0xffffffff09097810 */ /* 0x000fc40000ffe4ff */
[----:B------:R-:W-:Y:S02]  /*04a0*/  ISETP.NE.U32.AND P1, PT, R8, RZ, PT ;  /* 0x000000ff0800720c */ /* 0x000fe40003f25070 */
[----:B------:R-:W-:Y:S02]  /*04b0*/  LEA.HI.X R13, R0, R13, RZ, 0x2, P3 ;  /* 0x0000000d000d7211 */ /* 0x000fe400018f14ff */
[----:B------:R-:W-:Y:S01]  /*04c0*/  ISETP.NE.AND.EX P1, PT, R9, RZ, PT, P1 ;  /* 0x000000ff0900720c */ /* 0x000fe20003f25310 */
[----:B--2---:R0:W-:-:S12]  /*04d0*/  STG.E desc[UR4][R6.64], R5 ;  /* 0x0000000506007986 */ /* 0x0041d8000c101904 */
[----:B------:R-:W-:Y:S05]  /*04e0*/  @P1 BRA `(.L_x_326) ;  /* 0xfffffffc00c41947 */ /* 0x000fea000383ffff */
.L_x_325:
[----:B------:R-:W-:Y:S05]  /*04f0*/  BSYNC.RECONVERGENT B0 ;  /* 0x0000000000007941 */ /* 0x000fea0003800200 */
.L_x_324:
[----:B------:R-:W-:Y:S05]  /*0500*/  @!P0 EXIT ;  /* 0x000000000000894d */ /* 0x000fea0003800000 */
[----:B------:R-:W-:Y:S01]  /*0510*/  IMAD.SHL.U32 R23, R0, 0x4, RZ ;  /* 0x0000000400177824 */ /* 0x000fe200078e00ff */
[----:B------:R-:W-:Y:S01]  /*0520*/  SHF.R.U32.HI R25, RZ, 0x1e, R0 ;  /* 0x0000001eff197819 */ /* 0x000fe20000011600 */
[----:B------:R-:W1:Y:S01]  /*0530*/  LDCU UR6, c[0x0][0x390] ;  /* 0x00007200ff0677ac */ /* 0x000e620008000800 */
[----:B------:R-:W2:Y:S05]  /*0540*/  LDCU.128 UR8, c[0x0][0x380] ;  /* 0x00007000ff0877ac */ /* 0x000eaa0008000c00 */
.L_x_327:
[C---:B0--3--:R-:W-:Y:S01]  /*0550*/  IMAD.SHL.U32 R6, R3.reuse, 0x4, RZ ;  /* 0x0000000403067824 */ /* 0x049fe200078e00ff */
[----:B------:R-:W-:-:S04]  /*0560*/  SHF.L.U64.HI R0, R3, 0x2, R2 ;  /* 0x0000000203007819 */ /* 0x000fc80000010202 */
[----:B--2---:R-:W-:-:S04]  /*0570*/  IADD3 R4, P0, PT, R6, UR8, RZ ;  /* 0x0000000806047c10 */ /* 0x004fc8000ff1e0ff */
[----:B------:R-:W-:-:S05]  /*0580*/  IADD3.X R5, PT, PT, R0, UR9, RZ, P0, !PT ;  /* 0x0000000900057c10 */ /* 0x000fca00087fe4ff */
[----:B------:R-:W2:Y:S01]  /*0590*/  LDG.E R17, desc[UR4][R4.64] ;  /* 0x0000000404117981 */ /* 0x000ea2000c1e1900 */
[----:B------:R-:W-:Y:S02]  /*05a0*/  IADD3 R6, P0, PT, R6, UR10, RZ ;  /* 0x0000000a06067c10 */ /* 0x000fe4000ff1e0ff */
[----:B------:R-:W-:Y:S02]  /*05b0*/  IADD3 R8, P1, PT, R23, R4, RZ ;  /* 0x0000000417087210 */ /* 0x000fe40007f3e0ff */
[----:B------:R-:W-:-:S03]  /*05c0*/  IADD3.X R7, PT, PT, R0, UR11, RZ, P0, !PT ;  /* 0x0000000b00077c10 */ /* 0x000fc600087fe4ff */
[----:B------:R-:W-:Y:S01]  /*05d0*/  IMAD.X R9, R25, 0x1, R5, P1 ;  /* 0x0000000119097824 */ /* 0x000fe200008e0605 */
[C---:B------:R-:W-:Y:S01]  /*05e0*/  IADD3 R10, P0, PT, R23.reuse, R6, RZ ;  /* 0x00000006170a7210 */ /* 0x040fe20007f1e0ff */
[----:B--2---:R0:W-:Y:S04]  /*05f0*/  STG.E desc[UR4][R6.64], R17 ;  /* 0x0000001106007986 */ /* 0x0041e8000c101904 */
[----:B------:R-:W2:Y:S01]  /*0600*/  LDG.E R19, desc[UR4][R8.64] ;  /* 0x0000000408137981 */ /* 0x000ea2000c1e1900 */
[----:B------:R-:W-:Y:S01]  /*0610*/  IADD3 R12, P1, PT, R23, R8, RZ ;  /* 0x00000008170c7210 */ /* 0x000fe20007f3e0ff */
[----:B------:R-:W-:-:S04]  /*0620*/  IMAD.X R11, R25, 0x1, R7, P0 ;  /* 0x00000001190b7824 */ /* 0x000fc800000e0607 */
[----:B------:R-:W-:Y:S01]  /*0630*/  IMAD.X R13, R25, 0x1, R9, P1 ;  /* 0x00000001190d7824 */ /* 0x000fe200008e0609 */
[C---:B------:R-:W-:Y:S02]  /*0640*/  IADD3 R4, P0, PT, R23.reuse, R10, RZ ;  /* 0x0000000a17047210 */ /* 0x040fe40007f1e0ff */
[----:B------:R-:W-:Y:S01]  /*0650*/  IADD3 R14, P1, PT, R23, R12, RZ ;  /* 0x0000000c170e7210 */ /* 0x000fe20007f3e0ff */
[----:B--2---:R3:W-:Y:S04]  /*0660*/  STG.E desc[UR4][R10.64], R19 ;  /* 0x000000130a007986 */ /* 0x0047e8000c101904 */
[----:B------:R-:W2:Y:S01]  /*0670*/  LDG.E R21, desc[UR4][R12.64] ;  /* 0x000000040c157981 */ /* 0x000ea2000c1e1900 */
[C---:B------:R-:W-:Y:S02]  /*0680*/  IMAD.X R5, R25.reuse, 0x1, R11, P0 ;  /* 0x0000000119057824 */ /* 0x040fe400000e060b */
[----:B------:R-:W-:Y:S01]  /*0690*/  IMAD.X R15, R25, 0x1, R13, P1 ;  /* 0x00000001190f7824 */ /* 0x000fe200008e060d */
[----:B0-----:R-:W-:-:S02]  /*06a0*/  IADD3 R6, P0, PT, R23, R4, RZ ;  /* 0x0000000417067210 */ /* 0x001fc40007f1e0ff */
[----:B--2---:R3:W-:Y:S04]  /*06b0*/  STG.E desc[UR4][R4.64], R21 ;  /* 0x0000001504007986 */ /* 0x0047e8000c101904 */
[----:B------:R-:W2:Y:S01]  /*06c0*/  LDG.E R15, desc[UR4][R14.64] ;  /* 0x000000040e0f7981 */ /* 0x000ea2000c1e1900 */
[----:B------:R-:W-:Y:S01]  /*06d0*/  IMAD.X R7, R25, 0x1, R5, P0 ;  /* 0x0000000119077824 */ /* 0x000fe200000e0605 */
[----:B------:R-:W-:-:S05]  /*06e0*/  IADD3 R3, P0, PT, R23, R3, RZ ;  /* 0x0000000317037210 */ /* 0x000fca0007f1e0ff */
[----:B------:R-:W-:Y:S01]  /*06f0*/  IMAD.X R2, R25, 0x1, R2, P0 ;  /* 0x0000000119027824 */ /* 0x000fe200000e0602 */
[----:B-1----:R-:W-:-:S04]  /*0700*/  ISETP.GE.U32.AND P0, PT, R3, UR6, PT ;  /* 0x0000000603007c0c */ /* 0x002fc8000bf06070 */
[----:B------:R-:W-:Y:S01]  /*0710*/  ISETP.GE.U32.AND.EX P0, PT, R2, RZ, PT, P0 ;  /* 0x000000ff0200720c */ /* 0x000fe20003f06100 */
[----:B--2---:R3:W-:-:S12]  /*0720*/  STG.E desc[UR4][R6.64], R15 ;  /* 0x0000000f06007986 */ /* 0x0047d8000c101904 */
[----:B------:R-:W-:Y:S05]  /*0730*/  @!P0 BRA `(.L_x_327) ;  /* 0xfffffffc00848947 */ /* 0x000fea000383ffff */
[----:B------:R-:W-:Y:S05]  /*0740*/  EXIT ;  /* 0x000000000000794d */ /* 0x000fea0003800000 */
        .weak           $__internal_3_$__cuda_sm20_div_u64
        .type           $__internal_3_$__cuda_sm20_div_u64,@function
        .size           $__internal_3_$__cuda_sm20_div_u64,(.L_x_344 - $__internal_3_$__cuda_sm20_div_u64)
$__internal_3_$__cuda_sm20_div_u64:
[----:B------:R-:W-:Y:S02]  /*0750*/  IMAD.MOV.U32 R14, RZ, RZ, R0 ;  /* 0x000000ffff0e7224 */ /* 0x000fe400078e0000 */
[----:B------:R-:W-:-:S04]  /*0760*/  IMAD.MOV.U32 R15, RZ, RZ, RZ ;  /* 0x000000ffff0f7224 */ /* 0x000fc800078e00ff */
[----:B------:R-:W0:Y:S08]  /*0770*/  I2F.U64.RP R7, R14 ;  /* 0x0000000e00077312 */ /* 0x000e300000309000 */
[----:B0-----:R-:W0:Y:S02]  /*0780*/  MUFU.RCP R7, R7 ;  /* 0x0000000700077308 */ /* 0x001e240000001000 */
[----:B0-----:R-:W-:-:S06]  /*0790*/  VIADD R10, R7, 0x1ffffffe ;  /* 0x1ffffffe070a7836 */ /* 0x001fcc0000000000 */
[----:B------:R-:W0:Y:S02]  /*07a0*/  F2I.U64.TRUNC R10, R10 ;  /* 0x0000000a000a7311 */ /* 0x000e24000020d800 */
[----:B0-----:R-:W-:-:S04]  /*07b0*/  IMAD.WIDE.U32 R12, R10, R0, RZ ;  /* 0x000000000a0c7225 */ /* 0x001fc800078e00ff */
[----:B------:R-:W-:Y:S01]  /*07c0*/  IMAD R13, R11, R0, R13 ;  /* 0x000000000b0d7224 */ /* 0x000fe200078e020d */
[----:B------:R-:W-:-:S05]  /*07d0*/  IADD3 R9, P0, PT, RZ, -R12, RZ ;  /* 0x8000000cff097210 */ /* 0x000fca0007f1e0ff */
[----:B------:R-:W-:-:S04]  /*07e0*/  IMAD.HI.U32 R12, R10, R9, RZ ;  /* 0x000000090a0c7227 */ /* 0x000fc800078e00ff */
[----:B------:R-:W-:Y:S02]  /*07f0*/  IMAD.X R17, RZ, RZ, ~R13, P0 ;  /* 0x000000ffff117224 */ /* 0x000fe400000e0e0d */
[----:B------:R-:W-:Y:S02]  /*0800*/  IMAD.MOV.U32 R13, RZ, RZ, R10 ;  /* 0x000000ffff0d7224 */ /* 0x000fe400078e000a */
[-C--:B------:R-:W-:Y:S02]  /*0810*/  IMAD R15, R11, R17.reuse, RZ ;  /* 0x000000110b0f7224 */ /* 0x080fe400078e02ff */
[----:B------:R-:W-:-:S04]  /*0820*/  IMAD.WIDE.U32 R12, P0, R10, R17, R12 ;  /* 0x000000110a0c7225 */ /* 0x000fc8000780000c */
[----:B------:R-:W-:-:S04]  /*0830*/  IMAD.HI.U32 R7, R11, R17, RZ ;  /* 0x000000110b077227 */ /* 0x000fc800078e00ff */
[----:B------:R-:W-:-:S04]  /*0840*/  IMAD.HI.U32 R12, P1, R11, R9, R12 ;  /* 0x000000090b0c7227 */ /* 0x000fc8000782000c */
[----:B------:R-:W-:Y:S01]  /*0850*/  IMAD.X R7, R7, 0x1, R11, P0 ;  /* 0x0000000107077824 */ /* 0x000fe200000e060b */
[----:B------:R-:W-:-:S04]  /*0860*/  IADD3 R13, P2, PT, R15, R12, RZ ;  /* 0x0000000c0f0d7210 */ /* 0x000fc80007f5e0ff */
[----:B------:R-:W-:Y:S01]  /*0870*/  IADD3.X R7, PT, PT, RZ, RZ, R7, P2, P1 ;  /* 0x000000ffff077210 */ /* 0x000fe200017e2407 */
[----:B------:R-:W-:-:S03]  /*0880*/  IMAD.WIDE.U32 R10, R13, R0, RZ ;  /* 0x000000000d0a7225 */ /* 0x000fc600078e00ff */
[----:B------:R-:W-:Y:S01]  /*0890*/  IADD3 R9, P0, PT, RZ, -R10, RZ ;  /* 0x8000000aff097210 */ /* 0x000fe20007f1e0ff */
[----:B------:R-:W-:Y:S02]  /*08a0*/  IMAD R10, R7, R0, R11 ;  /* 0x00000000070a7224 */ /* 0x000fe400078e020b */
[----:B------:R-:W-:Y:S02]  /*08b0*/  IMAD.MOV.U32 R11, RZ, RZ, RZ ;  /* 0x000000ffff0b7224 */ /* 0x000fe400078e00ff */
[----:B------:R-:W-:-:S04]  /*08c0*/  IMAD.HI.U32 R12, R13, R9, RZ ;  /* 0x000000090d0c7227 */ /* 0x000fc800078e00ff */
[----:B------:R-:W-:-:S04]  /*08d0*/  IMAD.X R10, RZ, RZ, ~R10, P0 ;  /* 0x000000ffff0a7224 */ /* 0x000fc800000e0e0a */
[----:B------:R-:W-:-:S04]  /*08e0*/  IMAD.WIDE.U32 R12, P0, R13, R10, R12 ;  /* 0x0000000a0d0c7225 */ /* 0x000fc8000780000c */
[C---:B------:R-:W-:Y:S02]  /*08f0*/  IMAD R14, R7.reuse, R10, RZ ;  /* 0x0000000a070e7224 */ /* 0x040fe400078e02ff */
[----:B------:R-:W-:-:S04]  /*0900*/  IMAD.HI.U32 R9, P1, R7, R9, R12 ;  /* 0x0000000907097227 */ /* 0x000fc8000782000c */
[----:B------:R-:W-:Y:S01]  /*0910*/  IMAD.HI.U32 R10, R7, R10, RZ ;  /* 0x0000000a070a7227 */ /* 0x000fe200078e00ff */
[----:B------:R-:W-:-:S03]  /*0920*/  IADD3 R9, P2, PT, R14, R9, RZ ;  /* 0x000000090e097210 */ /* 0x000fc60007f5e0ff */
[----:B------:R-:W-:Y:S02]  /*0930*/  IMAD.X R7, R10, 0x1, R7, P0 ;  /* 0x000000010a077824 */ /* 0x000fe400000e0607 */
[----:B------:R-:W-:-:S03]  /*0940*/  IMAD.HI.U32 R10, R9, R5, RZ ;  /* 0x00000005090a7227 */ /* 0x000fc600078e00ff */
[----:B------:R-:W-:Y:S01]  /*0950*/  IADD3.X R7, PT, PT, RZ, RZ, R7, P2, P1 ;  /* 0x000000ffff077210 */ /* 0x000fe200017e2407 */
[----:B------:R-:W-:-:S04]  /*0960*/  IMAD.WIDE.U32 R10, R9, R6, R10 ;  /* 0x00000006090a7225 */ /* 0x000fc800078e000a */
[C---:B------:R-:W-:Y:S02]  /*0970*/  IMAD R12, R7.reuse, R6, RZ ;  /* 0x00000006070c7224 */ /* 0x040fe400078e02ff */
[----:B------:R-:W-:-:S04]  /*0980*/  IMAD.HI.U32 R9, P0, R7, R5, R10 ;  /* 0x0000000507097227 */ /* 0x000fc8000780000a */
[----:B------:R-:W-:Y:S01]  /*0990*/  IMAD.HI.U32 R7, R7, R6, RZ ;  /* 0x0000000607077227 */ /* 0x000fe200078e00ff */
[----:B------:R-:W-:-:S03]  /*09a0*/  IADD3 R9, P1, PT, R12, R9, RZ ;  /* 0x000000090c097210 */ /* 0x000fc60007f3e0ff */
[----:B------:R-:W-:Y:S02]  /*09b0*/  IMAD.X R7, RZ, RZ, R7, P0 ;  /* 0x000000ffff077224 */ /* 0x000fe400000e0607 */
[----:B------:R-:W-:-:S04]  /*09c0*/  IMAD.WIDE.U32 R10, R9, R0, RZ ;  /* 0x00000000090a7225 */ /* 0x000fc800078e00ff */
[----:B------:R-:W-:Y:S01]  /*09d0*/  IMAD.X R7, RZ, RZ, R7, P1 ;  /* 0x000000ffff077224 */ /* 0x000fe200008e0607 */
[----:B------:R-:W-:-:S03]  /*09e0*/  IADD3 R13, P0, PT, -R10, R5, RZ ;  /* 0x000000050a0d7210 */ /* 0x000fc60007f1e1ff */
[----:B------:R-:W-:Y:S01]  /*09f0*/  IMAD R11, R7, R0, R11 ;  /* 0x00000000070b7224 */ /* 0x000fe200078e020b */
[----:B------:R-:W-:-:S03]  /*0a00*/  IADD3 R5, P1, PT, -R0, R13, RZ ;  /* 0x0000000d00057210 */ /* 0x000fc60007f3e1ff */
[----:B------:R-:W-:Y:S01]  /*0a10*/  IMAD.X R12, R6, 0x1, ~R11, P0 ;  /* 0x00000001060c7824 */ /* 0x000fe200000e0e0b */
[----:B------:R-:W-:Y:S02]  /*0a20*/  ISETP.GE.U32.AND P0, PT, R13, R0, PT ;  /* 0x000000000d00720c */ /* 0x000fe40003f06070 */
[----:B------:R-:W-:Y:S02]  /*0a30*/  IADD3 R6, P2, PT, R9, 0x1, RZ ;  /* 0x0000000109067810 */ /* 0x000fe40007f5e0ff */
[C---:B------:R-:W-:Y:S02]  /*0a40*/  ISETP.GE.U32.AND.EX P0, PT, R12.reuse, RZ, PT, P0 ;  /* 0x000000ff0c00720c */ /* 0x040fe40003f06100 */
[----:B------:R-:W-:Y:S01]  /*0a50*/  IADD3.X R11, PT, PT, R12, -0x1, RZ, P1, !PT ;  /* 0xffffffff0c0b7810 */ /* 0x000fe20000ffe4ff */
[----:B------:R-:W-:Y:S01]  /*0a60*/  IMAD.X R10, RZ, RZ, R7, P2 ;  /* 0x000000ffff0a7224 */ /* 0x000fe200010e0607 */
[----:B------:R-:W-:Y:S02]  /*0a70*/  SEL R5, R5, R13, P0 ;  /* 0x0000000d05057207 */ /* 0x000fe40000000000 */
[----:B------:R-:W-:-:S02]  /*0a80*/  SEL R9, R6, R9, P0 ;  /* 0x0000000906097207 */ /* 0x000fc40000000000 */
[----:B------:R-:W-:Y:S02]  /*0a90*/  SEL R11, R11, R12, P0 ;  /* 0x0000000c0b0b7207 */ /* 0x000fe40000000000 */
[----:B------:R-:W-:Y:S02]  /*0aa0*/  SEL R10, R10, R7, P0 ;  /* 0x000000070a0a7207 */ /* 0x000fe40000000000 */
[----:B------:R-:W-:Y:S02]  /*0ab0*/  ISETP.GE.U32.AND P0, PT, R5, R0, PT ;  /* 0x000000000500720c */ /* 0x000fe40003f06070 */
[----:B------:R-:W-:Y:S02]  /*0ac0*/  IADD3 R6, P2, PT, R9, 0x1, RZ ;  /* 0x0000000109067810 */ /* 0x000fe40007f5e0ff */
[----:B------:R-:W-:Y:S02]  /*0ad0*/  ISETP.GE.U32.AND.EX P0, PT, R11, RZ, PT, P0 ;  /* 0x000000ff0b00720c */ /* 0x000fe40003f06100 */
[----:B------:R-:W-:Y:S01]  /*0ae0*/  ISETP.NE.U32.AND P1, PT, R0, RZ, PT ;  /* 0x000000ff0000720c */ /* 0x000fe20003f25070 */
[----:B------:R-:W-:Y:S01]  /*0af0*/  IMAD.X R7, RZ, RZ, R10, P2 ;  /* 0x000000ffff077224 */ /* 0x000fe200010e060a */
[----:B------:R-:W-:Y:S01]  /*0b00*/  SEL R6, R6, R9, P0 ;  /* 0x0000000906067207 */ /* 0x000fe20000000000 */
[----:B------:R-:W-:Y:S01]  /*0b10*/  IMAD.MOV.U32 R9, RZ, RZ, 0x0 ;  /* 0x00000000ff097424 */ /* 0x000fe200078e00ff */
[----:B------:R-:W-:-:S02]  /*0b20*/  ISETP.NE.AND.EX P1, PT, RZ, RZ, PT, P1 ;  /* 0x000000ffff00720c */ /* 0x000fc40003f25310 */
[----:B------:R-:W-:Y:S02]  /*0b30*/  SEL R7, R7, R10, P0 ;  /* 0x0000000a07077207 */ /* 0x000fe40000000000 */
[----:B------:R-:W-:Y:S02]  /*0b40*/  SEL R6, R6, 0xffffffff, P1 ;  /* 0xffffffff06067807 */ /* 0x000fe40000800000 */
[----:B------:R-:W-:Y:S01]  /*0b50*/  SEL R7, R7, 0xffffffff, P1 ;  /* 0xffffffff07077807 */ /* 0x000fe20000800000 */
[----:B------:R-:W-:Y:S06]  /*0b60*/  RET.REL.NODEC R8 `(_Z27copy_back_from_padded_arrayPfS_j) ;  /* 0xfffffff408247950 */ /* 0x000fec0003c3ffff */
.L_x_328:
        /* <DEDUP_REMOVED lines=9> */
.L_x_344:


//--------------------- .text._Z13copy_with_padPfS_jj --------------------------
	.section	.text._Z13copy_with_padPfS_jj,"ax",@progbits
	.align	128
        .global         _Z13copy_with_padPfS_jj
        .type           _Z13copy_with_padPfS_jj,@function
        .size           _Z13copy_with_padPfS_jj,(.L_x_345 - _Z13copy_with_padPfS_jj)
        .other          _Z13copy_with_padPfS_jj,@"STO_CUDA_ENTRY STV_DEFAULT"
_Z13copy_with_padPfS_jj:
.text._Z13copy_with_padPfS_jj:
        /* <DEDUP_REMOVED lines=45> */
.L_x_330:
[----:B------:R-:W-:-:S07]  /*02d0*/  MOV R8, 0x2f0 ;  /* 0x000002f000087802 */ /* 0x000fce0000000f00 */
[----:B------:R-:W-:Y:S05]  /*02e0*/  CALL.REL.NOINC `($__internal_4_$__cuda_sm20_div_u64) ;  /* 0x0000000400807944 */ /* 0x000fea0003c00000 */
.L_x_331:
[----:B------:R-:W-:Y:S05]  /*02f0*/  BSYNC.RECONVERGENT B0 ;  /* 0x0000000000007941 */ /* 0x000fea0003800200 */
.L_x_329:
[----:B------:R-:W-:Y:S01]  /*0300*/  IADD3 R4, P0, PT, R6, R4, RZ ;  /* 0x0000000406047210 */ /* 0x000fe20007f1e0ff */
[----:B------:R-:W0:Y:S01]  /*0310*/  LDCU.64 UR4, c[0x0][0x358] ;  /* 0x00006b00ff0477ac */ /* 0x000e220008000a00 */
[----:B------:R-:W-:Y:S02]  /*0320*/  BSSY.RECONVERGENT B0, `(.L_x_332) ;  /* 0x0000022000007945 */ /* 0x000fe40003800200 */
[C---:B------:R-:W-:Y:S01]  /*0330*/  LOP3.LUT R5, R4.reuse, 0x3, RZ, 0xc0, !PT ;  /* 0x0000000304057812 */ /* 0x040fe200078ec0ff */
[----:B------:R-:W-:Y:S01]  /*0340*/  IMAD.X R6, RZ, RZ, R7, P0 ;  /* 0x000000ffff067224 */ /* 0x000fe200000e0607 */
[----:B------:R-:W-:Y:S01]  /*0350*/  ISETP.GE.U32.AND P0, PT, R4, 0x3, PT ;  /* 0x000000030400780c */ /* 0x000fe20003f06070 */
[----:B------:R-:W1:Y:S01]  /*0360*/  LDCU UR6, c[0x0][0x390] ;  /* 0x00007200ff0677ac */ /* 0x000e620008000800 */
[----:B------:R-:W-:Y:S02]  /*0370*/  ISETP.NE.U32.AND P1, PT, R5, 0x3, PT ;  /* 0x000000030500780c */ /* 0x000fe40003f25070 */
[----:B------:R-:W-:Y:S01]  /*0380*/  ISETP.GE.U32.AND.EX P0, PT, R6, RZ, PT, P0 ;  /* 0x000000ff0600720c */ /* 0x000fe20003f06100 */
[----:B------:R-:W2:Y:S01]  /*0390*/  LDCU.64 UR8, c[0x0][0x388] ;  /* 0x00007100ff0877ac */ /* 0x000ea20008000a00 */
[----:B------:R-:W-:-:S13]  /*03a0*/  ISETP.NE.AND.EX P1, PT, RZ, RZ, PT, P1 ;  /* 0x000000ffff00720c */ /* 0x000fda0003f25310 */
[----:B01----:R-:W-:Y:S05]  /*03b0*/  @!P1 BRA `(.L_x_333) ;  /* 0x0000000000609947 */ /* 0x003fea0003800000 */
[----:B------:R-:W-:Y:S01]  /*03c0*/  VIADD R8, R4, 0x1 ;  /* 0x0000000104087836 */ /* 0x000fe20000000000 */
[C---:B------:R-:W-:Y:S01]  /*03d0*/  SHF.L.U64.HI R12, R3.reuse, 0x2, R2 ;  /* 0x00000002030c7819 */ /* 0x040fe20000010202 */
[----:B------:R-:W-:Y:S02]  /*03e0*/  IMAD.SHL.U32 R11, R3, 0x4, RZ ;  /* 0x00000004030b7824 */ /* 0x000fe400078e00ff */
[----:B------:R-:W-:Y:S01]  /*03f0*/  IMAD.MOV.U32 R10, RZ, RZ, RZ ;  /* 0x000000ffff0a7224 */ /* 0x000fe200078e00ff */
[----:B------:R-:W-:-:S07]  /*0400*/  LOP3.LUT R8, R8, 0x3, RZ, 0xc0, !PT ;  /* 0x0000000308087812 */ /* 0x000fce00078ec0ff */
.L_x_334:
[----:B------:R-:W-:Y:S01]  /*0410*/  ISETP.GE.U32.AND P1, PT, R3, UR6, PT ;  /* 0x0000000603007c0c */ /* 0x000fe2000bf26070 */
[----:B0-----:R-:W-:-:S03]  /*0420*/  IMAD.MOV.U32 R9, RZ, RZ, 0x47c34f80 ;  /* 0x47c34f80ff097424 */ /* 0x001fc600078e00ff */
[----:B------:R-:W-:-:S13]  /*0430*/  ISETP.GE.U32.AND.EX P1, PT, R2, RZ, PT, P1 ;  /* 0x000000ff0200720c */ /* 0x000fda0003f26110 */
[----:B------:R-:W0:Y:S02]  /*0440*/  @!P1 LDC.64 R4, c[0x0][0x380] ;  /* 0x0000e000ff049b82 */ /* 0x000e240000000a00 */
[----:B0-----:R-:W-:-:S05]  /*0450*/  @!P1 IADD3 R4, P2, PT, R11, R4, RZ ;  /* 0x000000040b049210 */ /* 0x001fca0007f5e0ff */
[----:B------:R-:W-:-:S05]  /*0460*/  @!P1 IMAD.X R5, R12, 0x1, R5, P2 ;  /* 0x000000010c059824 */ /* 0x000fca00010e0605 */
[----:B------:R-:W3:Y:S01]  /*0470*/  @!P1 LDG.E R9, desc[UR4][R4.64] ;  /* 0x0000000404099981 */ /* 0x000ee2000c1e1900 */
[----:B--2---:R-:W-:Y:S02]  /*0480*/  IADD3 R6, P1, PT, R11, UR8, RZ ;  /* 0x000000080b067c10 */ /* 0x004fe4000ff3e0ff */
        /* <DEDUP_REMOVED lines=9> */
[----:B---3--:R0:W-:-:S12]  /*0520*/  STG.E desc[UR4][R6.64], R9 ;  /* 0x0000000906007986 */ /* 0x0081d8000c101904 */
[----:B------:R-:W-:Y:S05]  /*0530*/  @P1 BRA `(.L_x_334) ;  /* 0xfffffffc00b41947 */ /* 0x000fea000383ffff */
.L_x_333:
[----:B--2---:R-:W-:Y:S05]  /*0540*/  BSYNC.RECONVERGENT B0 ;  /* 0x0000000000007941 */ /* 0x004fea0003800200 */
.L_x_332:
[----:B------:R-:W-:Y:S05]  /*0550*/  @!P0 EXIT ;  /* 0x000000000000894d */ /* 0x000fea0003800000 */
[----:B------:R-:W-:Y:S01]  /*0560*/  IMAD.SHL.U32 R5, R0, 0x4, RZ ;  /* 0x0000000400057824 */ /* 0x000fe200078e00ff */
[----:B------:R-:W-:Y:S01]  /*0570*/  SHF.R.U32.HI R4, RZ, 0x1e, R0 ;  /* 0x0000001eff047819 */ /* 0x000fe20000011600 */
[----:B------:R-:W1:Y:S01]  /*0580*/  LDCU UR6, c[0x0][0x390] ;  /* 0x00007200ff0677ac */ /* 0x000e620008000800 */
[----:B------:R-:W2:Y:S01]  /*0590*/  LDCU UR7, c[0x0][0x394] ;  /* 0x00007280ff0777ac */ /* 0x000ea20008000800 */
[----:B------:R-:W3:Y:S04]  /*05a0*/  LDCU.64 UR8, c[0x0][0x388] ;  /* 0x00007100ff0877ac */ /* 0x000ee80008000a00 */
.L_x_335:
[----:B-1----:R-:W-:Y:S01]  /*05b0*/  ISETP.GE.U32.AND P0, PT, R3, UR6, PT ;  /* 0x0000000603007c0c */ /* 0x002fe2000bf06070 */
[----:B----4-:R-:W-:-:S03]  /*05c0*/  IMAD.MOV.U32 R13, RZ, RZ, 0x47c34f80 ;  /* 0x47c34f80ff0d7424 */ /* 0x010fc600078e00ff */
[----:B------:R-:W-:-:S13]  /*05d0*/  ISETP.GE.U32.AND.EX P0, PT, R2, RZ, PT, P0 ;  /* 0x000000ff0200720c */ /* 0x000fda0003f06100 */
[----:B0-----:R-:W0:Y:S02]  /*05e0*/  @!P0 LDC.64 R8, c[0x0][0x380] ;  /* 0x0000e000ff088b82 */ /* 0x001e240000000a00 */
[----:B0-----:R-:W-:-:S04]  /*05f0*/  @!P0 LEA R8, P1, R3, R8, 0x2 ;  /* 0x0000000803088211 */ /* 0x001fc800078210ff */
[----:B------:R-:W-:-:S05]  /*0600*/  @!P0 LEA.HI.X R9, R3, R9, R2, 0x2, P1 ;  /* 0x0000000903098211 */ /* 0x000fca00008f1402 */
[----:B------:R-:W4:Y:S01]  /*0610*/  @!P0 LDG.E R13, desc[UR4][R8.64] ;  /* 0x00000004080d8981 */ /* 0x000f22000c1e1900 */
[----:B------:R-:W-:Y:S01]  /*0620*/  IADD3 R17, P1, PT, R0, R3, RZ ;  /* 0x0000000300117210 */ /* 0x000fe20007f3e0ff */
[----:B------:R-:W-:-:S03]  /*0630*/  IMAD.MOV.U32 R15, RZ, RZ, 0x47c34f80 ;  /* 0x47c34f80ff0f7424 */ /* 0x000fc600078e00ff */
[----:B------:R-:W-:Y:S01]  /*0640*/  ISETP.GE.U32.AND P0, PT, R17, UR6, PT ;  /* 0x0000000611007c0c */ /* 0x000fe2000bf06070 */
[----:B------:R-:W-:Y:S01]  /*0650*/  IMAD.X R12, RZ, RZ, R2, P1 ;  /* 0x000000ffff0c7224 */ /* 0x000fe200008e0602 */
[----:B---3--:R-:W-:-:S04]  /*0660*/  LEA R6, P1, R3, UR8, 0x2 ;  /* 0x0000000803067c11 */ /* 0x008fc8000f8210ff */
[----:B------:R-:W-:Y:S02]  /*0670*/  ISETP.GE.U32.AND.EX P0, PT, R12, RZ, PT, P0 ;  /* 0x000000ff0c00720c */ /* 0x000fe40003f06100 */
[----:B------:R-:W-:-:S11]  /*0680*/  LEA.HI.X R7, R3, UR9, R2, 0x2, P1 ;  /* 0x0000000903077c11 */ /* 0x000fd600088f1402 */
[----:B------:R-:W0:Y:S02]  /*0690*/  @!P0 LDC.64 R10, c[0x0][0x380] ;  /* 0x0000e000ff0a8b82 */ /* 0x000e240000000a00 */
[----:B0-----:R-:W-:-:S04]  /*06a0*/  @!P0 LEA R10, P2, R17, R10, 0x2 ;  /* 0x0000000a110a8211 */ /* 0x001fc800078410ff */
[----:B------:R-:W-:Y:S01]  /*06b0*/  @!P0 LEA.HI.X R11, R17, R11, R12, 0x2, P2 ;  /* 0x0000000b110b8211 */ /* 0x000fe200010f140c */
[----:B----4-:R0:W-:Y:S04]  /*06c0*/  STG.E desc[UR4][R6.64], R13 ;  /* 0x0000000d06007986 */ /* 0x0101e8000c101904 */
[----:B------:R-:W3:Y:S01]  /*06d0*/  @!P0 LDG.E R15, desc[UR4][R10.64] ;  /* 0x000000040a0f8981 */ /* 0x000ee2000c1e1900 */
[----:B------:R-:W-:Y:S02]  /*06e0*/  IADD3 R17, P0, PT, R0, R17, RZ ;  /* 0x0000001100117210 */ /* 0x000fe40007f1e0ff */
[----:B------:R-:W-:-:S03]  /*06f0*/  IADD3 R2, P1, PT, R5, R6, RZ ;  /* 0x0000000605027210 */ /* 0x000fc60007f3e0ff */
[----:B------:R-:W-:Y:S01]  /*0700*/  IMAD.X R12, RZ, RZ, R12, P0 ;  /* 0x000000ffff0c7224 */ /* 0x000fe200000e060c */
[----:B------:R-:W-:Y:S01]  /*0710*/  ISETP.GE.U32.AND P0, PT, R17, UR6, PT ;  /* 0x0000000611007c0c */ /* 0x000fe2000bf06070 */
[----:B------:R-:W-:Y:S02]  /*0720*/  IMAD.X R3, R4, 0x1, R7, P1 ;  /* 0x0000000104037824 */ /* 0x000fe400008e0607 */
[----:B0-----:R-:W-:Y:S01]  /*0730*/  IMAD.MOV.U32 R13, RZ, RZ, 0x47c34f80 ;  /* 0x47c34f80ff0d7424 */ /* 0x001fe200078e00ff */
[----:B------:R-:W-:-:S13]  /*0740*/  ISETP.GE.U32.AND.EX P0, PT, R12, RZ, PT, P0 ;  /* 0x000000ff0c00720c */ /* 0x000fda0003f06100 */
[----:B------:R-:W0:Y:S02]  /*0750*/  @!P0 LDC.64 R8, c[0x0][0x380] ;  /* 0x0000e000ff088b82 */ /* 0x000e240000000a00 */
[----:B0-----:R-:W-:-:S04]  /*0760*/  @!P0 LEA R8, P2, R17, R8, 0x2 ;  /* 0x0000000811088211 */ /* 0x001fc800078410ff */
[----:B------:R-:W-:Y:S01]  /*0770*/  @!P0 LEA.HI.X R9, R17, R9, R12, 0x2, P2 ;  /* 0x0000000911098211 */ /* 0x000fe200010f140c */
[----:B---3--:R0:W-:Y:S04]  /*0780*/  STG.E desc[UR4][R2.64], R15 ;  /* 0x0000000f02007986 */ /* 0x0081e8000c101904 */
        /* <DEDUP_REMOVED lines=13> */
[----:B------:R-:W-:-:S05]  /*0860*/  IADD3 R8, P0, PT, R5, R6, RZ ;  /* 0x0000000605087210 */ /* 0x000fca0007f1e0ff */
[----:B------:R-:W-:Y:S01]  /*0870*/  IMAD.X R9, R4, 0x1, R7, P0 ;  /* 0x0000000104097824 */ /* 0x000fe200000e0607 */
[----:B------:R-:W-:-:S05]  /*0880*/  IADD3 R3, P0, PT, R0, R17, RZ ;  /* 0x0000001100037210 */ /* 0x000fca0007f1e0ff */
[----:B------:R-:W-:Y:S01]  /*0890*/  IMAD.X R2, RZ, RZ, R12, P0 ;  /* 0x000000ffff027224 */ /* 0x000fe200000e060c */
[----:B--2---:R-:W-:-:S04]  /*08a0*/  ISETP.GE.U32.AND P0, PT, R3, UR7, PT ;  /* 0x0000000703007c0c */ /* 0x004fc8000bf06070 */
[----:B------:R-:W-:Y:S01]  /*08b0*/  ISETP.GE.U32.AND.EX P0, PT, R2, RZ, PT, P0 ;  /* 0x000000ff0200720c */ /* 0x000fe20003f06100 */
[----:B---3--:R4:W-:-:S12]  /*08c0*/  STG.E desc[UR4][R8.64], R15 ;  /* 0x0000000f08007986 */ /* 0x0089d8000c101904 */
[----:B------:R-:W-:Y:S05]  /*08d0*/  @!P0 BRA `(.L_x_335) ;  /* 0xfffffffc00348947 */ /* 0x000fea000383ffff */
[----:B------:R-:W-:Y:S05]  /*08e0*/  EXIT ;  /* 0x000000000000794d */ /* 0x000fea0003800000 */
        .weak           $__internal_4_$__cuda_sm20_div_u64
        .type           $__internal_4_$__cuda_sm20_div_u64,@function
        .size           $__internal_4_$__cuda_sm20_div_u64,(.L_x_345 - $__internal_4_$__cuda_sm20_div_u64)
$__internal_4_$__cuda_sm20_div_u64:
        /* <DEDUP_REMOVED lines=65> */
[----:B------:R-:W-:Y:S06]  /*0d00*/  RET.REL.NODEC R8 `(_Z13copy_with_padPfS_jj) ;  /* 0xfffffff008bc7950 */ /* 0x000fec0003c3ffff */
.L_x_336:
        /* <DEDUP_REMOVED lines=15> */
.L_x_345:


//--------------------- .text._Z14bitonicSortGPUPfii --------------------------
	.section	.text._Z14bitonicSortGPUPfii,"ax",@progbits
	.align	128
        .global         _Z14bitonicSortGPUPfii
        .type           _Z14bitonicSortGPUPfii,@function
        .size           _Z14bitonicSortGPUPfii,(.L_x_359 - _Z14bitonicSortGPUPfii)
        .other          _Z14bitonicSortGPUPfii,@"STO_CUDA_ENTRY STV_DEFAULT"
_Z14bitonicSortGPUPfii:
.text._Z14bitonicSortGPUPfii:
[----:B------:R-:W-:Y:S01]  /*0000*/  LDC R1, c[0x0][0x37c] ;  /* 0x0000df00ff017b82 */ /* 0x000fe20000000800 */
[----:B------:R-:W0:Y:S01]  /*0010*/  S2R R7, SR_TID.X ;  /* 0x0000000000077919 */ /* 0x000e220000002100 */
[----:B------:R-:W0:Y:S01]  /*0020*/  LDCU UR4, c[0x0][0x360] ;  /* 0x00006c00ff0477ac */ /* 0x000e220008000800 */
[----:B------:R-:W0:Y:S01]  /*0030*/  S2R R0, SR_CTAID.X ;  /* 0x0000000000007919 */ /* 0x000e220000002500 */
[----:B------:R-:W1:Y:S01]  /*0040*/  LDCU UR5, c[0x0][0x388] ;  /* 0x00007100ff0577ac */ /* 0x000e620008000800 */
[----:B0-----:R-:W-:-:S05]  /*0050*/  IMAD R7, R0, UR4, R7 ;  /* 0x0000000400077c24 */ /* 0x001fca000f8e0207 */
[----:B-1----:R-:W-:-:S04]  /*0060*/  LOP3.LUT R9, R7, UR5, RZ, 0x3c, !PT ;  /* 0x0000000507097c12 */ /* 0x002fc8000f8e3cff */
[----:B------:R-:W-:-:S13]  /*0070*/  ISETP.GT.U32.AND P0, PT, R9, R7, PT ;  /* 0x000000070900720c */ /* 0x000fda0003f04070 */
[----:B------:R-:W-:Y:S05]  /*0080*/  @!P0 EXIT ;  /* 0x000000000000894d */ /* 0x000fea0003800000 */
[----:B------:R-:W0:Y:S02]  /*0090*/  LDCU UR4, c[0x0][0x38c] ;  /* 0x00007180ff0477ac */ /* 0x000e240008000800 */
[----:B0-----:R-:W-:Y:S01]  /*00a0*/  LOP3.LUT P0, RZ, R7, UR4, RZ, 0xc0, !PT ;  /* 0x0000000407ff7c12 */ /* 0x001fe2000f80c0ff */
[----:B------:R-:W0:-:S12]  /*00b0*/  LDCU.64 UR4, c[0x0][0x358] ;  /* 0x00006b00ff0477ac */ /* 0x000e180008000a00 */
[----:B------:R-:W-:Y:S05]  /*00c0*/  @P0 BRA `(.L_x_337) ;  /* 0x0000000000280947 */ /* 0x000fea0003800000 */
[----:B------:R-:W1:Y:S02]  /*00d0*/  LDC.64 R4, c[0x0][0x380] ;  /* 0x0000e000ff047b82 */ /* 0x000e640000000a00 */
[----:B-1----:R-:W-:-:S04]  /*00e0*/  IMAD.WIDE.U32 R2, R7, 0x4, R4 ;  /* 0x0000000407027825 */ /* 0x002fc800078e0004 */
[----:B------:R-:W-:Y:S01]  /*00f0*/  IMAD.WIDE.U32 R4, R9, 0x4, R4 ;  /* 0x0000000409047825 */ /* 0x000fe200078e0004 */
[----:B0-----:R-:W2:Y:S04]  /*0100*/  LDG.E R7, desc[UR4][R2.64] ;  /* 0x0000000402077981 */ /* 0x001ea8000c1e1900 */
[----:B------:R-:W2:Y:S02]  /*0110*/  LDG.E R0, desc[UR4][R4.64] ;  /* 0x0000000404007981 */ /* 0x000ea4000c1e1900 */
[----:B--2---:R-:W-:-:S13]  /*0120*/  FSETP.GT.AND P0, PT, R7, R0, PT ;  /* 0x000000000700720b */ /* 0x004fda0003f04000 */
[----:B------:R-:W-:Y:S05]  /*0130*/  @!P0 EXIT ;  /* 0x000000000000894d */ /* 0x000fea0003800000 */
[----:B------:R-:W-:Y:S04]  /*0140*/  STG.E desc[UR4][R2.64], R0 ;  /* 0x0000000002007986 */ /* 0x000fe8000c101904 */
[----:B------:R-:W-:Y:S01]  /*0150*/  STG.E desc[UR4][R4.64], R7 ;  /* 0x0000000704007986 */ /* 0x000fe2000c101904 */
[----:B------:R-:W-:Y:S05]  /*0160*/  EXIT ;  /* 0x000000000000794d */ /* 0x000fea0003800000 */
.L_x_337:
[----:B------:R-:W1:Y:S02]  /*0170*/  LDC.64 R2, c[0x0][0x380] ;  /* 0x0000e000ff027b82 */ /* 0x000e640000000a00 */
[----:B-1----:R-:W-:-:S04]  /*0180*/  IMAD.WIDE.U32 R4, R7, 0x4, R2 ;  /* 0x0000000407047825 */ /* 0x002fc800078e0002 */
[----:B------:R-:W-:Y:S01]  /*0190*/  IMAD.WIDE.U32 R2, R9, 0x4, R2 ;  /* 0x0000000409027825 */ /* 0x000fe200078e0002 */
[----:B0-----:R-:W2:Y:S04]  /*01a0*/  LDG.E R7, desc[UR4][R4.64] ;  /* 0x0000000404077981 */ /* 0x001ea8000c1e1900 */
[----:B------:R-:W2:Y:S02]  /*01b0*/  LDG.E R0, desc[UR4][R2.64] ;  /* 0x0000000402007981 */ /* 0x000ea4000c1e1900 */
[----:B--2---:R-:W-:-:S13]  /*01c0*/  FSETP.GEU.AND P0, PT, R7, R0, PT ;  /* 0x000000000700720b */ /* 0x004fda0003f0e000 */
[----:B------:R-:W-:Y:S05]  /*01d0*/  @P0 EXIT ;  /* 0x000000000000094d */ /* 0x000fea0003800000 */
[----:B------:R-:W-:Y:S04]  /*01e0*/  STG.E desc[UR4][R4.64], R0 ;  /* 0x0000000004007986 */ /* 0x000fe8000c101904 */
[----:B------:R-:W-:Y:S01]  /*01f0*/  STG.E desc[UR4][R2.64], R7 ;  /* 0x0000000702007986 */ /* 0x000fe2000c101904 */
[----:B------:R-:W-:Y:S05]  /*0200*/  EXIT ;  /* 0x000000000000794d */ /* 0x000fea0003800000 */
.L_x_338:
        /* <DEDUP_REMOVED lines=15> */
.L_x_359:


//--------------------- .text._Z18init_one_on_devicePfi --------------------------
	.section	.text._Z18init_one_on_devicePfi,"ax",@progbits
	.align	128
        .global         _Z18init_one_on_devicePfi
        .type           _Z18init_one_on_devicePfi,@function
        .size           _Z18init_one_on_devicePfi,(.L_x_360 - _Z18init_one_on_devicePfi)
        .other          _Z18init_one_on_devicePfi,@"STO_CUDA_ENTRY STV_DEFAULT"
_Z18init_one_on_devicePfi:
.text._Z18init_one_on_devicePfi:
[----:B------:R-:W-:Y:S01]  /*0000*/  LDC R1, c[0x0][0x37c] ;  /* 0x0000df00ff017b82 */ /* 0x000fe20000000800 */
[----:B------:R-:W0:Y:S07]  /*0010*/  S2R R0, SR_TID.X ;  /* 0x0000000000007919 */ /* 0x000e2e0000002100 */
[----:B------:R-:W0:Y:S01]  /*0020*/  S2UR UR4, SR_CTAID.X ;  /* 0x00000000000479c3 */ /* 0x000e220000002500 */
[----:B------:R-:W1:Y:S07]  /*0030*/  LDCU UR5, c[0x0][0x388] ;  /* 0x00007100ff0577ac */ /* 0x000e6e0008000800 */
[----:B------:R-:W0:Y:S02]  /*0040*/  LDC R7, c[0x0][0x360] ;  /* 0x0000d800ff077b82 */ /* 0x000e240000000800 */
[----:B0-----:R-:W-:-:S05]  /*0050*/  IMAD R0, R7, UR4, R0 ;  /* 0x0000000407007c24 */ /* 0x001fca000f8e0200 */
[----:B-1----:R-:W-:-:S13]  /*0060*/  ISETP.GE.AND P0, PT, R0, UR5, PT ;  /* 0x0000000500007c0c */ /* 0x002fda000bf06270 */
[----:B------:R-:W-:Y:S05]  /*0070*/  @P0 EXIT ;  /* 0x000000000000094d */ /* 0x000fea0003800000 */
[----:B------:R-:W0:Y:S01]  /*0080*/  LDC.64 R4, c[0x0][0x380] ;  /* 0x0000e000ff047b82 */ /* 0x000e220000000a00 */
[----:B------:R-:W1:Y:S01]  /*0090*/  LDCU UR4, c[0x0][0x370] ;  /* 0x00006e00ff0477ac */ /* 0x000e620008000800 */
[----:B------:R-:W-:Y:S01]  /*00a0*/  HFMA2 R9, -RZ, RZ, 1.875, 0 ;  /* 0x3f800000ff097431 */ /* 0x000fe200000001ff */
[----:B------:R-:W2:Y:S01]  /*00b0*/  LDCU.64 UR6, c[0x0][0x358] ;  /* 0x00006b00ff0677ac */ /* 0x000ea20008000a00 */
[----:B-1----:R-:W-:-:S07]  /*00c0*/  IMAD R7, R7, UR4, RZ ;  /* 0x0000000407077c24 */ /* 0x002fce000f8e02ff */
.L_x_339:
[----:B0-----:R-:W-:Y:S01]  /*00d0*/  IMAD.WIDE R2, R0, 0x4, R4 ;  /* 0x0000000400027825 */ /* 0x001fe200078e0204 */
[----:B------:R-:W-:-:S04]  /*00e0*/  IADD3 R0, PT, PT, R7, R0, RZ ;  /* 0x0000000007007210 */ /* 0x000fc80007ffe0ff */
[----:B--2---:R1:W-:Y:S01]  /*00f0*/  STG.E desc[UR6][R2.64], R9 ;  /* 0x0000000902007986 */ /* 0x0043e2000c101906 */
[----:B------:R-:W-:-:S13]  /*0100*/  ISETP.GE.AND P0, PT, R0, UR5, PT ;  /* 0x0000000500007c0c */ /* 0x000fda000bf06270 */
[----:B-1----:R-:W-:Y:S05]  /*0110*/  @!P0 BRA `(.L_x_339) ;  /* 0xfffffffc00ec8947 */ /* 0x002fea000383ffff */
[----:B------:R-:W-:Y:S05]  /*0120*/  EXIT ;  /* 0x000000000000794d */ /* 0x000fea0003800000 */
.L_x_340:
        /* <DEDUP_REMOVED lines=13> */
.L_x_360:


//--------------------- .nv.global.init           --------------------------
	.section	.nv.global.init,"aw",@progbits
	.align	4
.nv.global.init:
	.type		mrg32k3aM1SubSeq,@object
	.size		mrg32k3aM1SubSeq,(mrg32k3aM2SubSeq - mrg32k3aM1SubSeq)
mrg32k3aM1SubSeq:
        /*0000*/ 	.byte	0x0b, 0xcc, 0xee, 0x04, 0x73, 0x29, 0x8b, 0x6f, 0xf6, 0x53, 0x03, 0xf6, 0x23, 0xf6, 0xea, 0xda
        /* <DEDUP_REMOVED lines=125> */
	.type		mrg32k3aM2SubSeq,@object
	.size		mrg32k3aM2SubSeq,(mrg32k3aM1 - mrg32k3aM2SubSeq)
mrg32k3aM2SubSeq:
        /* <DEDUP_REMOVED lines=126> */
	.type		mrg32k3aM1,@object
	.size		mrg32k3aM1,(mrg32k3aM1Seq - mrg32k3aM1)
mrg32k3aM1:
        /* <DEDUP_REMOVED lines=144> */
	.type		mrg32k3aM1Seq,@object
	.size		mrg32k3aM1Seq,(mrg32k3aM2 - mrg32k3aM1Seq)
mrg32k3aM1Seq:
        /* <DEDUP_REMOVED lines=144> */
	.type		mrg32k3aM2,@object
	.size		mrg32k3aM2,(mrg32k3aM2Seq - mrg32k3aM2)
mrg32k3aM2:
        /* <DEDUP_REMOVED lines=144> */
	.type		mrg32k3aM2Seq,@object
	.size		mrg32k3aM2Seq,(precalc_xorwow_matrix - mrg32k3aM2Seq)
mrg32k3aM2Seq:
        /* <DEDUP_REMOVED lines=144> */
	.type		precalc_xorwow_matrix,@object
	.size		precalc_xorwow_matrix,(precalc_xorwow_offset_matrix - precalc_xorwow_matrix)
precalc_xorwow_matrix:
        /* <DEDUP_REMOVED lines=6400> */
	.type		precalc_xorwow_offset_matrix,@object
	.size		precalc_xorwow_offset_matrix,(.L_1 - precalc_xorwow_offset_matrix)
precalc_xorwow_offset_matrix:
        /* <DEDUP_REMOVED lines=6400> */
.L_1:


//--------------------- .nv.shared.reserved.0     --------------------------
	.section	.nv.shared.reserved.0,"aw",@nobits
	.weak		__nv_reservedSMEM_offset_0_alias
	.size		__nv_reservedSMEM_offset_0_alias, 0, 64
	.other		__nv_reservedSMEM_offset_0_alias,@"STO_CUDA_RESERVED_SHARED STV_DEFAULT"
__nv_reservedSMEM_offset_0_alias:
	.zero		0
	.zero		64


//--------------------- .nv.global                --------------------------
	.section	.nv.global,"aw",@nobits
.nv.global:
	.type		_ZN34_INTERNAL_f9af7796_4_k_cu_f46183d36thrust24THRUST_300001_SM_1000_NS12placeholders2_8E,@object
	.size		_ZN34_INTERNAL_f9af7796_4_k_cu_f46183d36thrust24THRUST_300001_SM_1000_NS12placeholders2_8E,(_ZN34_INTERNAL_f9af7796_4_k_cu_f46183d34cuda3std3__436_GLOBAL__N__f9af7796_4_k_cu_f46183d36ignoreE - _ZN34_INTERNAL_f9af7796_4_k_cu_f46183d36thrust24THRUST_300001_SM_1000_NS12placeholders2_8E)
_ZN34_INTERNAL_f9af7796_4_k_cu_f46183d36thrust24THRUST_300001_SM_1000_NS12placeholders2_8E:
	.zero		1
	.type		_ZN34_INTERNAL_f9af7796_4_k_cu_f46183d34cuda3std3__436_GLOBAL__N__f9af7796_4_k_cu_f46183d36ignoreE,@object
	.size		_ZN34_INTERNAL_f9af7796_4_k_cu_f46183d34cuda3std3__436_GLOBAL__N__f9af7796_4_k_cu_f46183d36ignoreE,(_ZN34_INTERNAL_f9af7796_4_k_cu_f46183d34cuda3std6ranges3__45__cpo4dataE - _ZN34_INTERNAL_f9af7796_4_k_cu_f46183d34cuda3std3__436_GLOBAL__N__f9af7796_4_k_cu_f46183d36ignoreE)
_ZN34_INTERNAL_f9af7796_4_k_cu_f46183d34cuda3std3__436_GLOBAL__N__f9af7796_4_k_cu_f46183d36ignoreE:
	.zero		1
	.type		_ZN34_INTERNAL_f9af7796_4_k_cu_f46183d34cuda3std6ranges3__45__cpo4dataE,@object
	.size		_ZN34_INTERNAL_f9af7796_4_k_cu_f46183d34cuda3std6ranges3__45__cpo4dataE,(_ZN34_INTERNAL_f9af7796_4_k_cu_f46183d36thrust24THRUST_300001_SM_1000_NS6system3cpp3parE - _ZN34_INTERNAL_f9af7796_4_k_cu_f46183d34cuda3std6ranges3__45__cpo4dataE)
_ZN34_INTERNAL_f9af7796_4_k_cu_f46183d34cuda3std6ranges3__45__cpo4dataE:
	.zero		1
	.type		_ZN34_INTERNAL_f9af7796_4_k_cu_f46183d36thrust24THRUST_300001_SM_1000_NS6system3cpp3parE,@object
	.size		_ZN34_INTERNAL_f9af7796_4_k_cu_f46183d36thrust24THRUST_300001_SM_1000_NS6system3cpp3parE,(_ZN34_INTERNAL_f9af7796_4_k_cu_f46183d34cuda3std3__45__cpo5beginE - _ZN34_INTERNAL_f9af7796_4_k_cu_f46183d36thrust24THRUST_300001_SM_1000_NS6system3cpp3parE)
_ZN34_INTERNAL_f9af7796_4_k_cu_f46183d36thrust24THRUST_300001_SM_1000_NS6system3cpp3parE:
	.zero		1
	.type		_ZN34_INTERNAL_f9af7796_4_k_cu_f46183d34cuda3std3__45__cpo5beginE,@object
	.size		_ZN34_INTERNAL_f9af7796_4_k_cu_f46183d34cuda3std3__45__cpo5beginE,(_ZN34_INTERNAL_f9af7796_4_k_cu_f46183d34cuda3std6ranges3__45__cpo5beginE - _ZN34_INTERNAL_f9af7796_4_k_cu_f46183d34cuda3std3__45__cpo5beginE)
_ZN34_INTERNAL_f9af7796_4_k_cu_f46183d34cuda3std3__45__cpo5beginE:
	.zero		1
	.type		_ZN34_INTERNAL_f9af7796_4_k_cu_f46183d34cuda3std6ranges3__45__cpo5beginE,@object
	.size		_ZN34_INTERNAL_f9af7796_4_k_cu_f46183d34cuda3std6ranges3__45__cpo5beginE,(_ZN34_INTERNAL_f9af7796_4_k_cu_f46183d36thrust24THRUST_300001_SM_1000_NS6deviceE - _ZN34_INTERNAL_f9af7796_4_k_cu_f46183d34cuda3std6ranges3__45__cpo5beginE)
_ZN34_INTERNAL_f9af7796_4_k_cu_f46183d34cuda3std6ranges3__45__cpo5beginE:
	.zero		1
	.type		_ZN34_INTERNAL_f9af7796_4_k_cu_f46183d36thrust24THRUST_300001_SM_1000_NS6deviceE,@object
	.size		_ZN34_INTERNAL_f9af7796_4_k_cu_f46183d36thrust24THRUST_300001_SM_1000_NS6deviceE,(_ZN34_INTERNAL_f9af7796_4_k_cu_f46183d34cuda3std3__47nulloptE - _ZN34_INTERNAL_f9af7796_4_k_cu_f46183d36thrust24THRUST_300001_SM_1000_NS6deviceE)
_ZN34_INTERNAL_f9af7796_4_k_cu_f46183d36thrust24THRUST_300001_SM_1000_NS6deviceE:
	.zero		1
	.type		_ZN34_INTERNAL_f9af7796_4_k_cu_f46183d34cuda3std3__47nulloptE,@object
	.size		_ZN34_INTERNAL_f9af7796_4_k_cu_f46183d34cuda3std3__47nulloptE,(_ZN34_INTERNAL_f9af7796_4_k_cu_f46183d34cuda3std6ranges3__45__cpo8distanceE - _ZN34_INTERNAL_f9af7796_4_k_cu_f46183d34cuda3std3__47nulloptE)
_ZN34_INTERNAL_f9af7796_4_k_cu_f46183d34cuda3std3__47nulloptE:
	.zero		1
	.type		_ZN34_INTERNAL_f9af7796_4_k_cu_f46183d34cuda3std6ranges3__45__cpo8distanceE,@object
	.size		_ZN34_INTERNAL_f9af7796_4_k_cu_f46183d34cuda3std6ranges3__45__cpo8distanceE,(_ZN34_INTERNAL_f9af7796_4_k_cu_f46183d36thrust24THRUST_300001_SM_1000_NS12placeholders2_4E - _ZN34_INTERNAL_f9af7796_4_k_cu_f46183d34cuda3std6ranges3__45__cpo8distanceE)
_ZN34_INTERNAL_f9af7796_4_k_cu_f46183d34cuda3std6ranges3__45__cpo8distanceE:
	.zero		1
	.type		_ZN34_INTERNAL_f9af7796_4_k_cu_f46183d36thrust24THRUST_300001_SM_1000_NS12placeholders2_4E,@object
	.size		_ZN34_INTERNAL_f9af7796_4_k_cu_f46183d36thrust24THRUST_300001_SM_1000_NS12placeholders2_4E,(_ZN34_INTERNAL_f9af7796_4_k_cu_f46183d34cuda3std3__45__cpo6rbeginE - _ZN34_INTERNAL_f9af7796_4_k_cu_f46183d36thrust24THRUST_300001_SM_1000_NS12placeholders2_4E)
_ZN34_INTERNAL_f9af7796_4_k_cu_f46183d36thrust24THRUST_300001_SM_1000_NS12placeholders2_4E:
	.zero		1
	.type		_ZN34_INTERNAL_f9af7796_4_k_cu_f46183d34cuda3std3__45__cpo6rbeginE,@object
	.size		_ZN34_INTERNAL_f9af7796_4_k_cu_f46183d34cuda3std3__45__cpo6rbeginE,(_ZN34_INTERNAL_f9af7796_4_k_cu_f46183d34cuda3std6ranges3__45__cpo7advanceE - _ZN34_INTERNAL_f9af7796_4_k_cu_f46183d34cuda3std3__45__cpo6rbeginE)
_ZN34_INTERNAL_f9af7796_4_k_cu_f46183d34cuda3std3__45__cpo6rbeginE:
	.zero		1
	.type		_ZN34_INTERNAL_f9af7796_4_k_cu_f46183d34cuda3std6ranges3__45__cpo7advanceE,@object
	.size		_ZN34_INTERNAL_f9af7796_4_k_cu_f46183d34cuda3std6ranges3__45__cpo7advanceE,(_ZN34_INTERNAL_f9af7796_4_k_cu_f46183d36thrust24THRUST_300001_SM_1000_NS12placeholders3_10E - _ZN34_INTERNAL_f9af7796_4_k_cu_f46183d34cuda3std6ranges3__45__cpo7advanceE)
_ZN34_INTERNAL_f9af7796_4_k_cu_f46183d34cuda3std6ranges3__45__cpo7advanceE:
	.zero		1
	.type		_ZN34_INTERNAL_f9af7796_4_k_cu_f46183d36thrust24THRUST_300001_SM_1000_NS12placeholders3_10E,@object
	.size		_ZN34_INTERNAL_f9af7796_4_k_cu_f46183d36thrust24THRUST_300001_SM_1000_NS12placeholders3_10E,(_ZN34_INTERNAL_f9af7796_4_k_cu_f46183d34cuda3std3__48in_placeE - _ZN34_INTERNAL_f9af7796_4_k_cu_f46183d36thrust24THRUST_300001_SM_1000_NS12placeholders3_10E)
_ZN34_INTERNAL_f9af7796_4_k_cu_f46183d36thrust24THRUST_300001_SM_1000_NS12placeholders3_10E:
	.zero		1
	.type		_ZN34_INTERNAL_f9af7796_4_k_cu_f46183d34cuda3std3__48in_placeE,@object
	.size		_ZN34_INTERNAL_f9af7796_4_k_cu_f46183d34cuda3std3__48in_placeE,(_ZN34_INTERNAL_f9af7796_4_k_cu_f46183d34cuda3std6ranges3__45__cpo4sizeE - _ZN34_INTERNAL_f9af7796_4_k_cu_f46183d34cuda3std3__48in_placeE)
_ZN34_INTERNAL_f9af7796_4_k_cu_f46183d34cuda3std3__48in_placeE:
	.zero		1
	.type		_ZN34_INTERNAL_f9af7796_4_k_cu_f46183d34cuda3std6ranges3__45__cpo4sizeE,@object
	.size		_ZN34_INTERNAL_f9af7796_4_k_cu_f46183d34cuda3std6ranges3__45__cpo4sizeE,(_ZN34_INTERNAL_f9af7796_4_k_cu_f46183d36thrust24THRUST_300001_SM_1000_NS12placeholders2_2E - _ZN34_INTERNAL_f9af7796_4_k_cu_f46183d34cuda3std6ranges3__45__cpo4sizeE)
_ZN34_INTERNAL_f9af7796_4_k_cu_f46183d34cuda3std6ranges3__45__cpo4sizeE:
	.zero		1
	.type		_ZN34_INTERNAL_f9af7796_4_k_cu_f46183d36thrust24THRUST_300001_SM_1000_NS12placeholders2_2E,@object
	.size		_ZN34_INTERNAL_f9af7796_4_k_cu_f46183d36thrust24THRUST_300001_SM_1000_NS12placeholders2_2E,(_ZN34_INTERNAL_f9af7796_4_k_cu_f46183d34cuda3std3__45__cpo6cbeginE - _ZN34_INTERNAL_f9af7796_4_k_cu_f46183d36thrust24THRUST_300001_SM_1000_NS12placeholders2_2E)
_ZN34_INTERNAL_f9af7796_4_k_cu_f46183d36thrust24THRUST_300001_SM_1000_NS12placeholders2_2E:
	.zero		1
	.type		_ZN34_INTERNAL_f9af7796_4_k_cu_f46183d34cuda3std3__45__cpo6cbeginE,@object
	.size		_ZN34_INTERNAL_f9af7796_4_k_cu_f46183d34cuda3std3__45__cpo6cbeginE,(_ZN34_INTERNAL_f9af7796_4_k_cu_f46183d34cuda3std6ranges3__45__cpo6cbeginE - _ZN34_INTERNAL_f9af7796_4_k_cu_f46183d34cuda3std3__45__cpo6cbeginE)
_ZN34_INTERNAL_f9af7796_4_k_cu_f46183d34cuda3std3__45__cpo6cbeginE:
	.zero		1
	.type		_ZN34_INTERNAL_f9af7796_4_k_cu_f46183d34cuda3std6ranges3__45__cpo6cbeginE,@object
	.size		_ZN34_INTERNAL_f9af7796_4_k_cu_f46183d34cuda3std6ranges3__45__cpo6cbeginE,(_ZN34_INTERNAL_f9af7796_4_k_cu_f46183d36thrust24THRUST_300001_SM_1000_NS12placeholders2_6E - _ZN34_INTERNAL_f9af7796_4_k_cu_f46183d34cuda3std6ranges3__45__cpo6cbeginE)
_ZN34_INTERNAL_f9af7796_4_k_cu_f46183d34cuda3std6ranges3__45__cpo6cbeginE:
	.zero		1
	.type		_ZN34_INTERNAL_f9af7796_4_k_cu_f46183d36thrust24THRUST_300001_SM_1000_NS12placeholders2_6E,@object
	.size		_ZN34_INTERNAL_f9af7796_4_k_cu_f46183d36thrust24THRUST_300001_SM_1000_NS12placeholders2_6E,(_ZN34_INTERNAL_f9af7796_4_k_cu_f46183d34cuda3std3__45__cpo7crbeginE - _ZN34_INTERNAL_f9af7796_4_k_cu_f46183d36thrust24THRUST_300001_SM_1000_NS12placeholders2_6E)
_ZN34_INTERNAL_f9af7796_4_k_cu_f46183d36thrust24THRUST_300001_SM_1000_NS12placeholders2_6E:
	.zero		1
	.type		_ZN34_INTERNAL_f9af7796_4_k_cu_f46183d34cuda3std3__45__cpo7crbeginE,@object
	.size		_ZN34_INTERNAL_f9af7796_4_k_cu_f46183d34cuda3std3__45__cpo7crbeginE,(_ZN34_INTERNAL_f9af7796_4_k_cu_f46183d34cuda3std6ranges3__45__cpo4nextE - _ZN34_INTERNAL_f9af7796_4_k_cu_f46183d34cuda3std3__45__cpo7crbeginE)
_ZN34_INTERNAL_f9af7796_4_k_cu_f46183d34cuda3std3__45__cpo7crbeginE:
	.zero		1
	.type		_ZN34_INTERNAL_f9af7796_4_k_cu_f46183d34cuda3std6ranges3__45__cpo4nextE,@object
	.size		_ZN34_INTERNAL_f9af7796_4_k_cu_f46183d34cuda3std6ranges3__45__cpo4nextE,(_ZN34_INTERNAL_f9af7796_4_k_cu_f46183d34cuda3std6ranges3__45__cpo4swapE - _ZN34_INTERNAL_f9af7796_4_k_cu_f46183d34cuda3std6ranges3__45__cpo4nextE)
_ZN34_INTERNAL_f9af7796_4_k_cu_f46183d34cuda3std6ranges3__45__cpo4nextE:
	.zero		1
	.type		_ZN34_INTERNAL_f9af7796_4_k_cu_f46183d34cuda3std6ranges3__45__cpo4swapE,@object
	.size		_ZN34_INTERNAL_f9af7796_4_k_cu_f46183d34cuda3std6ranges3__45__cpo4swapE,(_ZN34_INTERNAL_f9af7796_4_k_cu_f46183d36thrust24THRUST_300001_SM_1000_NS8cuda_cub10par_nosyncE - _ZN34_INTERNAL_f9af7796_4_k_cu_f46183d34cuda3std6ranges3__45__cpo4swapE)
_ZN34_INTERNAL_f9af7796_4_k_cu_f46183d34cuda3std6ranges3__45__cpo4swapE:
	.zero		1
	.type		_ZN34_INTERNAL_f9af7796_4_k_cu_f46183d36thrust24THRUST_300001_SM_1000_NS8cuda_cub10par_nosyncE,@object
	.size		_ZN34_INTERNAL_f9af7796_4_k_cu_f46183d36thrust24THRUST_300001_SM_1000_NS8cuda_cub10par_nosyncE,(_ZN34_INTERNAL_f9af7796_4_k_cu_f46183d36thrust24THRUST_300001_SM_1000_NS3seqE - _ZN34_INTERNAL_f9af7796_4_k_cu_f46183d36thrust24THRUST_300001_SM_1000_NS8cuda_cub10par_nosyncE)
_ZN34_INTERNAL_f9af7796_4_k_cu_f46183d36thrust24THRUST_300001_SM_1000_NS8cuda_cub10par_nosyncE:
	.zero		1
	.type		_ZN34_INTERNAL_f9af7796_4_k_cu_f46183d36thrust24THRUST_300001_SM_1000_NS3seqE,@object
	.size		_ZN34_INTERNAL_f9af7796_4_k_cu_f46183d36thrust24THRUST_300001_SM_1000_NS3seqE,(_ZN34_INTERNAL_f9af7796_4_k_cu_f46183d34cuda3std3__420unreachable_sentinelE - _ZN34_INTERNAL_f9af7796_4_k_cu_f46183d36thrust24THRUST_300001_SM_1000_NS3seqE)
_ZN34_INTERNAL_f9af7796_4_k_cu_f46183d36thrust24THRUST_300001_SM_1000_NS3seqE:
	.zero		1
	.type		_ZN34_INTERNAL_f9af7796_4_k_cu_f46183d34cuda3std3__420unreachable_sentinelE,@object
	.size		_ZN34_INTERNAL_f9af7796_4_k_cu_f46183d34cuda3std3__420unreachable_sentinelE,(_ZN34_INTERNAL_f9af7796_4_k_cu_f46183d34cuda3std6ranges3__45__cpo5ssizeE - _ZN34_INTERNAL_f9af7796_4_k_cu_f46183d34cuda3std3__420unreachable_sentinelE)
_ZN34_INTERNAL_f9af7796_4_k_cu_f46183d34cuda3std3__420unreachable_sentinelE:
	.zero		1
	.type		_ZN34_INTERNAL_f9af7796_4_k_cu_f46183d34cuda3std6ranges3__45__cpo5ssizeE,@object
	.size		_ZN34_INTERNAL_f9af7796_4_k_cu_f46183d34cuda3std6ranges3__45__cpo5ssizeE,(_ZN34_INTERNAL_f9af7796_4_k_cu_f46183d36thrust24THRUST_300001_SM_1000_NS12placeholders2_3E - _ZN34_INTERNAL_f9af7796_4_k_cu_f46183d34cuda3std6ranges3__45__cpo5ssizeE)
_ZN34_INTERNAL_f9af7796_4_k_cu_f46183d34cuda3std6ranges3__45__cpo5ssizeE:
	.zero		1
	.type		_ZN34_INTERNAL_f9af7796_4_k_cu_f46183d36thrust24THRUST_300001_SM_1000_NS12placeholders2_3E,@object
	.size		_ZN34_INTERNAL_f9af7796_4_k_cu_f46183d36thrust24THRUST_300001_SM_1000_NS12placeholders2_3E,(_ZN34_INTERNAL_f9af7796_4_k_cu_f46183d34cuda3std3__45__cpo4cendE - _ZN34_INTERNAL_f9af7796_4_k_cu_f46183d36thrust24THRUST_300001_SM_1000_NS12placeholders2_3E)
_ZN34_INTERNAL_f9af7796_4_k_cu_f46183d36thrust24THRUST_300001_SM_1000_NS12placeholders2_3E:
	.zero		1
	.type		_ZN34_INTERNAL_f9af7796_4_k_cu_f46183d34cuda3std3__45__cpo4cendE,@object
	.size		_ZN34_INTERNAL_f9af7796_4_k_cu_f46183d34cuda3std3__45__cpo4cendE,(_ZN34_INTERNAL_f9af7796_4_k_cu_f46183d34cuda3std6ranges3__45__cpo4cendE - _ZN34_INTERNAL_f9af7796_4_k_cu_f46183d34cuda3std3__45__cpo4cendE)
_ZN34_INTERNAL_f9af7796_4_k_cu_f46183d34cuda3std3__45__cpo4cendE:
	.zero		1
	.type		_ZN34_INTERNAL_f9af7796_4_k_cu_f46183d34cuda3std6ranges3__45__cpo4cendE,@object
	.size		_ZN34_INTERNAL_f9af7796_4_k_cu_f46183d34cuda3std6ranges3__45__cpo4cendE,(_ZN34_INTERNAL_f9af7796_4_k_cu_f46183d36thrust24THRUST_300001_SM_1000_NS12placeholders2_7E - _ZN34_INTERNAL_f9af7796_4_k_cu_f46183d34cuda3std6ranges3__45__cpo4cendE)
_ZN34_INTERNAL_f9af7796_4_k_cu_f46183d34cuda3std6ranges3__45__cpo4cendE:
	.zero		1
	.type		_ZN34_INTERNAL_f9af7796_4_k_cu_f46183d36thrust24THRUST_300001_SM_1000_NS12placeholders2_7E,@object
	.size		_ZN34_INTERNAL_f9af7796_4_k_cu_f46183d36thrust24THRUST_300001_SM_1000_NS12placeholders2_7E,(_ZN34_INTERNAL_f9af7796_4_k_cu_f46183d34cuda3std3__45__cpo5crendE - _ZN34_INTERNAL_f9af7796_4_k_cu_f46183d36thrust24THRUST_300001_SM_1000_NS12placeholders2_7E)
_ZN34_INTERNAL_f9af7796_4_k_cu_f46183d36thrust24THRUST_300001_SM_1000_NS12placeholders2_7E:
	.zero		1
	.type		_ZN34_INTERNAL_f9af7796_4_k_cu_f46183d34cuda3std3__45__cpo5crendE,@object
	.size		_ZN34_INTERNAL_f9af7796_4_k_cu_f46183d34cuda3std3__45__cpo5crendE,(_ZN34_INTERNAL_f9af7796_4_k_cu_f46183d34cuda3std6ranges3__45__cpo4prevE - _ZN34_INTERNAL_f9af7796_4_k_cu_f46183d34cuda3std3__45__cpo5crendE)
_ZN34_INTERNAL_f9af7796_4_k_cu_f46183d34cuda3std3__45__cpo5crendE:
	.zero		1
	.type		_ZN34_INTERNAL_f9af7796_4_k_cu_f46183d34cuda3std6ranges3__45__cpo4prevE,@object
	.size		_ZN34_INTERNAL_f9af7796_4_k_cu_f46183d34cuda3std6ranges3__45__cpo4prevE,(_ZN34_INTERNAL_f9af7796_4_k_cu_f46183d34cuda3std6ranges3__45__cpo9iter_moveE - _ZN34_INTERNAL_f9af7796_4_k_cu_f46183d34cuda3std6ranges3__45__cpo4prevE)
_ZN34_INTERNAL_f9af7796_4_k_cu_f46183d34cuda3std6ranges3__45__cpo4prevE:
	.zero		1
	.type		_ZN34_INTERNAL_f9af7796_4_k_cu_f46183d34cuda3std6ranges3__45__cpo9iter_moveE,@object
	.size		_ZN34_INTERNAL_f9af7796_4_k_cu_f46183d34cuda3std6ranges3__45__cpo9iter_moveE,(_ZN34_INTERNAL_f9af7796_4_k_cu_f46183d36thrust24THRUST_300001_SM_1000_NS6system6detail10sequential3seqE - _ZN34_INTERNAL_f9af7796_4_k_cu_f46183d34cuda3std6ranges3__45__cpo9iter_moveE)
_ZN34_INTERNAL_f9af7796_4_k_cu_f46183d34cuda3std6ranges3__45__cpo9iter_moveE:
	.zero		1
	.type		_ZN34_INTERNAL_f9af7796_4_k_cu_f46183d36thrust24THRUST_300001_SM_1000_NS6system6detail10sequential3seqE,@object
	.size		_ZN34_INTERNAL_f9af7796_4_k_cu_f46183d36thrust24THRUST_300001_SM_1000_NS6system6detail10sequential3seqE,(_ZN34_INTERNAL_f9af7796_4_k_cu_f46183d36thrust24THRUST_300001_SM_1000_NS12placeholders2_9E - _ZN34_INTERNAL_f9af7796_4_k_cu_f46183d36thrust24THRUST_300001_SM_1000_NS6system6detail10sequential3seqE)
_ZN34_INTERNAL_f9af7796_4_k_cu_f46183d36thrust24THRUST_300001_SM_1000_NS6system6detail10sequential3seqE:
	.zero		1
	.type		_ZN34_INTERNAL_f9af7796_4_k_cu_f46183d36thrust24THRUST_300001_SM_1000_NS12placeholders2_9E,@object
	.size		_ZN34_INTERNAL_f9af7796_4_k_cu_f46183d36thrust24THRUST_300001_SM_1000_NS12placeholders2_9E,(_ZN34_INTERNAL_f9af7796_4_k_cu_f46183d34cuda3std3__419piecewise_constructE - _ZN34_INTERNAL_f9af7796_4_k_cu_f46183d36thrust24THRUST_300001_SM_1000_NS12placeholders2_9E)
_ZN34_INTERNAL_f9af7796_4_k_cu_f46183d36thrust24THRUST_300001_SM_1000_NS12placeholders2_9E:
	.zero		1
	.type		_ZN34_INTERNAL_f9af7796_4_k_cu_f46183d34cuda3std3__419piecewise_constructE,@object
	.size		_ZN34_INTERNAL_f9af7796_4_k_cu_f46183d34cuda3std3__419piecewise_constructE,(_ZN34_INTERNAL_f9af7796_4_k_cu_f46183d34cuda3std6ranges3__45__cpo5cdataE - _ZN34_INTERNAL_f9af7796_4_k_cu_f46183d34cuda3std3__419piecewise_constructE)
_ZN34_INTERNAL_f9af7796_4_k_cu_f46183d34cuda3std3__419piecewise_constructE:
	.zero		1
	.type		_ZN34_INTERNAL_f9af7796_4_k_cu_f46183d34cuda3std6ranges3__45__cpo5cdataE,@object
	.size		_ZN34_INTERNAL_f9af7796_4_k_cu_f46183d34cuda3std6ranges3__45__cpo5cdataE,(_ZN34_INTERNAL_f9af7796_4_k_cu_f46183d36thrust24THRUST_300001_SM_1000_NS12placeholders2_1E - _ZN34_INTERNAL_f9af7796_4_k_cu_f46183d34cuda3std6ranges3__45__cpo5cdataE)
_ZN34_INTERNAL_f9af7796_4_k_cu_f46183d34cuda3std6ranges3__45__cpo5cdataE:
	.zero		1
	.type		_ZN34_INTERNAL_f9af7796_4_k_cu_f46183d36thrust24THRUST_300001_SM_1000_NS12placeholders2_1E,@object
	.size		_ZN34_INTERNAL_f9af7796_4_k_cu_f46183d36thrust24THRUST_300001_SM_1000_NS12placeholders2_1E,(_ZN34_INTERNAL_f9af7796_4_k_cu_f46183d34cuda3std3__45__cpo3endE - _ZN34_INTERNAL_f9af7796_4_k_cu_f46183d36thrust24THRUST_300001_SM_1000_NS12placeholders2_1E)
_ZN34_INTERNAL_f9af7796_4_k_cu_f46183d36thrust24THRUST_300001_SM_1000_NS12placeholders2_1E:
	.zero		1
	.type		_ZN34_INTERNAL_f9af7796_4_k_cu_f46183d34cuda3std3__45__cpo3endE,@object
	.size		_ZN34_INTERNAL_f9af7796_4_k_cu_f46183d34cuda3std3__45__cpo3endE,(_ZN34_INTERNAL_f9af7796_4_k_cu_f46183d34cuda3std6ranges3__45__cpo3endE - _ZN34_INTERNAL_f9af7796_4_k_cu_f46183d34cuda3std3__45__cpo3endE)
_ZN34_INTERNAL_f9af7796_4_k_cu_f46183d34cuda3std3__45__cpo3endE:
	.zero		1
	.type		_ZN34_INTERNAL_f9af7796_4_k_cu_f46183d34cuda3std6ranges3__45__cpo3endE,@object
	.size		_ZN34_INTERNAL_f9af7796_4_k_cu_f46183d34cuda3std6ranges3__45__cpo3endE,(_ZN34_INTERNAL_f9af7796_4_k_cu_f46183d36thrust24THRUST_300001_SM_1000_NS12placeholders2_5E - _ZN34_INTERNAL_f9af7796_4_k_cu_f46183d34cuda3std6ranges3__45__cpo3endE)
_ZN34_INTERNAL_f9af7796_4_k_cu_f46183d34cuda3std6ranges3__45__cpo3endE:
	.zero		1
	.type		_ZN34_INTERNAL_f9af7796_4_k_cu_f46183d36thrust24THRUST_300001_SM_1000_NS12placeholders2_5E,@object
	.size		_ZN34_INTERNAL_f9af7796_4_k_cu_f46183d36thrust24THRUST_300001_SM_1000_NS12placeholders2_5E,(_ZN34_INTERNAL_f9af7796_4_k_cu_f46183d34cuda3std3__45__cpo4rendE - _ZN34_INTERNAL_f9af7796_4_k_cu_f46183d36thrust24THRUST_300001_SM_1000_NS12placeholders2_5E)
_ZN34_INTERNAL_f9af7796_4_k_cu_f46183d36thrust24THRUST_300001_SM_1000_NS12placeholders2_5E:
	.zero		1
	.type		_ZN34_INTERNAL_f9af7796_4_k_cu_f46183d34cuda3std3__45__cpo4rendE,@object
	.size		_ZN34_INTERNAL_f9af7796_4_k_cu_f46183d34cuda3std3__45__cpo4rendE,(_ZN34_INTERNAL_f9af7796_4_k_cu_f46183d34cuda3std6ranges3__45__cpo9iter_swapE - _ZN34_INTERNAL_f9af7796_4_k_cu_f46183d34cuda3std3__45__cpo4rendE)
_ZN34_INTERNAL_f9af7796_4_k_cu_f46183d34cuda3std3__45__cpo4rendE:
	.zero		1
	.type		_ZN34_INTERNAL_f9af7796_4_k_cu_f46183d34cuda3std6ranges3__45__cpo9iter_swapE,@object
	.size		_ZN34_INTERNAL_f9af7796_4_k_cu_f46183d34cuda3std6ranges3__45__cpo9iter_swapE,(_ZN34_INTERNAL_f9af7796_4_k_cu_f46183d34cuda3std3__48unexpectE - _ZN34_INTERNAL_f9af7796_4_k_cu_f46183d34cuda3std6ranges3__45__cpo9iter_swapE)
_ZN34_INTERNAL_f9af7796_4_k_cu_f46183d34cuda3std6ranges3__45__cpo9iter_swapE:
	.zero		1
	.type		_ZN34_INTERNAL_f9af7796_4_k_cu_f46183d34cuda3std3__48unexpectE,@object
	.size		_ZN34_INTERNAL_f9af7796_4_k_cu_f46183d34cuda3std3__48unexpectE,(_ZN34_INTERNAL_f9af7796_4_k_cu_f46183d36thrust24THRUST_300001_SM_1000_NS8cuda_cub3parE - _ZN34_INTERNAL_f9af7796_4_k_cu_f46183d34cuda3std3__48unexpectE)
_ZN34_INTERNAL_f9af7796_4_k_cu_f46183d34cuda3std3__48unexpectE:
	.zero		1
	.type		_ZN34_INTERNAL_f9af7796_4_k_cu_f46183d36thrust24THRUST_300001_SM_1000_NS8cuda_cub3parE,@object
	.size		_ZN34_INTERNAL_f9af7796_4_k_cu_f46183d36thrust24THRUST_300001_SM_1000_NS8cuda_cub3parE,(.L_38 - _ZN34_INTERNAL_f9af7796_4_k_cu_f46183d36thrust24THRUST_300001_SM_1000_NS8cuda_cub3parE)
_ZN34_INTERNAL_f9af7796_4_k_cu_f46183d36thrust24THRUST_300001_SM_1000_NS8cuda_cub3parE:
	.zero		1
.L_38:


//--------------------- .nv.shared._Z19array_sum_blockwisePfiS_ --------------------------
	.section	.nv.shared._Z19array_sum_blockwisePfiS_,"aw",@nobits
	.sectionflags	@""
	.align	4
.nv.shared._Z19array_sum_blockwisePfiS_:
	.zero		2048


//--------------------- .nv.shared._Z10prefix_sumPKiPiS1_m --------------------------
	.section	.nv.shared._Z10prefix_sumPKiPiS1_m,"aw",@nobits
	.sectionflags	@""
	.align	4
.nv.shared._Z10prefix_sumPKiPiS1_m:
	.zero		1152


//--------------------- .nv.constant0._ZN3cub18CUB_300001_SM_10006detail11EmptyKernelIvEEvv --------------------------
	.section	.nv.constant0._ZN3cub18CUB_300001_SM_10006detail11EmptyKernelIvEEvv,"a",@progbits
	.sectionflags	@""
	.align	4
.nv.constant0._ZN3cub18CUB_300001_SM_10006detail11EmptyKernelIvEEvv:
	.zero		896


//--------------------- .nv.constant0._Z24bfs_loop_for_cc_labelingPiS_S_S_S_iS_i --------------------------
	.section	.nv.constant0._Z24bfs_loop_for_cc_labelingPiS_S_S_S_iS_i,"a",@progbits
	.sectionflags	@""
	.align	4
.nv.constant0._Z24bfs_loop_for_cc_labelingPiS_S_S_S_iS_i:
	.zero		956


//--------------------- .nv.constant0._Z17normalize_weightsPffi --------------------------
	.section	.nv.constant0._Z17normalize_weightsPffi,"a",@progbits
	.sectionflags	@""
	.align	4
.nv.constant0._Z17normalize_weightsPffi:
	.zero		912


//--------------------- .nv.constant0._Z19array_sum_blockwisePfiS_ --------------------------
	.section	.nv.constant0._Z19array_sum_blockwisePfiS_,"a",@progbits
	.sectionflags	@""
	.align	4
.nv.constant0._Z19array_sum_blockwisePfiS_:
	.zero		920


//--------------------- .nv.constant0._Z13update_weightPiS_S_S_S_PfS0_i --------------------------
	.section	.nv.constant0._Z13update_weightPiS_S_S_S_PfS0_i,"a",@progbits
	.sectionflags	@""
	.align	4
.nv.constant0._Z13update_weightPiS_S_S_S_PfS0_i:
	.zero		956


//--------------------- .nv.constant0._Z27calc_forman_ricci_curvaturePiS_S_S_S_PfS0_i --------------------------
	.section	.nv.constant0._Z27calc_forman_ricci_curvaturePiS_S_S_S_PfS0_i,"a",@progbits
	.sectionflags	@""
	.align	4
.nv.constant0._Z27calc_forman_ricci_curvaturePiS_S_S_S_PfS0_i:
	.zero		956


//--------------------- .nv.constant0._Z9copy_backPiS_i --------------------------
	.section	.nv.constant0._Z9copy_backPiS_i,"a",@progbits
	.sectionflags	@""
	.align	4
.nv.constant0._Z9copy_backPiS_i:
	.zero		916


//--------------------- .nv.constant0._Z10safe_shiftPiS_i --------------------------
	.section	.nv.constant0._Z10safe_shiftPiS_i,"a",@progbits
	.sectionflags	@""
	.align	4
.nv.constant0._Z10safe_shiftPiS_i:
	.zero		916


//--------------------- .nv.constant0._Z16shift_prefix_sumPii --------------------------
	.section	.nv.constant0._Z16shift_prefix_sumPii,"a",@progbits
	.sectionflags	@""
	.align	4
.nv.constant0._Z16shift_prefix_sumPii:
	.zero		908


//--------------------- .nv.constant0._Z16prefix_sum_finalPKiPiS1_m --------------------------
	.section	.nv.constant0._Z16prefix_sum_finalPKiPiS1_m,"a",@progbits
	.sectionflags	@""
	.align	4
.nv.constant0._Z16prefix_sum_finalPKiPiS1_m:
	.zero		928


//--------------------- .nv.constant0._Z10prefix_sumPKiPiS1_m --------------------------
	.section	.nv.constant0._Z10prefix_sumPKiPiS1_m,"a",@progbits
	.sectionflags	@""
	.align	4
.nv.constant0._Z10prefix_sumPKiPiS1_m:
	.zero		928


//--------------------- .nv.constant0._Z27copy_back_from_padded_arrayPfS_j --------------------------
	.section	.nv.constant0._Z27copy_back_from_padded_arrayPfS_j,"a",@progbits
	.sectionflags	@""
	.align	4
.nv.constant0._Z27copy_back_from_padded_arrayPfS_j:
	.zero		916


//--------------------- .nv.constant0._Z13copy_with_padPfS_jj --------------------------
	.section	.nv.constant0._Z13copy_with_padPfS_jj,"a",@progbits
	.sectionflags	@""
	.align	4
.nv.constant0._Z13copy_with_padPfS_jj:
	.zero		920


//--------------------- .nv.constant0._Z14bitonicSortGPUPfii --------------------------
	.section	.nv.constant0._Z14bitonicSortGPUPfii,"a",@progbits
	.sectionflags	@""
	.align	4
.nv.constant0._Z14bitonicSortGPUPfii:
	.zero		912


//--------------------- .nv.constant0._Z18init_one_on_devicePfi --------------------------
	.section	.nv.constant0._Z18init_one_on_devicePfi,"a",@progbits
	.sectionflags	@""
	.align	4
.nv.constant0._Z18init_one_on_devicePfi:
	.zero		908


//--------------------- SYMBOLS --------------------------

	.type		.nv.reservedSmem.offset0,@object
	.size		.nv.reservedSmem.offset0,0x4
	.type		.nv.reservedSmem.cap,@object
	.size		.nv.reservedSmem.cap,0x4
